def matmul_kernel(
    a_ptr,
    b_ptr,
    c_ptr,
    M,
    N,
    K,
    stride_am,
    stride_ak,
    stride_bk,
    stride_bn,
    stride_cm,
    stride_cn,
    BLOCK_M: tl.constexpr,
    BLOCK_N: tl.constexpr,
    BLOCK_K: tl.constexpr,
    GROUP_M: tl.constexpr,
):
    pid = tl.program_id(axis=0)
    num_pid_m = tl.cdiv(M, BLOCK_M)
    num_pid_n = tl.cdiv(N, BLOCK_N)
    num_pid_in_group = GROUP_M * num_pid_n
    group_id = pid // num_pid_in_group
    first_pid_m = group_id * GROUP_M
    group_size_m = min(num_pid_m - first_pid_m, GROUP_M)
    pid_m = first_pid_m + ((pid % num_pid_in_group) % group_size_m)
    pid_n = (pid % num_pid_in_group) // group_size_m

    offs_am = (pid_m * BLOCK_M + tl.arange(0, BLOCK_M)) % M
    offs_bn = (pid_n * BLOCK_N + tl.arange(0, BLOCK_N)) % N
    offs_k = tl.arange(0, BLOCK_K)
    a_ptrs = a_ptr + offs_am[:, None] * stride_am + offs_k[None, :] * stride_ak
    b_ptrs = b_ptr + offs_k[:, None] * stride_bk + offs_bn[None, :] * stride_bn

    acc = tl.zeros((BLOCK_M, BLOCK_N), dtype=tl.float32)
    for kk in range(0, tl.cdiv(K, BLOCK_K)):
        a = tl.load(a_ptrs, mask=offs_k[None, :] < K - kk * BLOCK_K, other=0.0)
        b = tl.load(b_ptrs, mask=offs_k[:, None] < K - kk * BLOCK_K, other=0.0)
        acc = tl.dot(a, b, acc)
        a_ptrs += BLOCK_K * stride_ak
        b_ptrs += BLOCK_K * stride_bk

    c = acc.to(c_ptr.dtype.element_ty)
    offs_cm = pid_m * BLOCK_M + tl.arange(0, BLOCK_M)
    offs_cn = pid_n * BLOCK_N + tl.arange(0, BLOCK_N)
    c_ptrs = c_ptr + offs_cm[:, None] * stride_cm + offs_cn[None, :] * stride_cn
    mask = (offs_cm[:, None] < M) & (offs_cn[None, :] < N)
    tl.store(c_ptrs, c, mask=mask)

# config = {"BLOCK_K": 32, "BLOCK_M": 512, "BLOCK_N": 128, "GROUP_M": 8, "arch": "sm_100", "dtype": "fp8e5m2", "num_ctas": 1, "num_stages": 3, "num_warps": 8}
# arch = sm_100


// ===== COMPILED SASS (sm_100a) =====

	.target	sm_100a

	.elftype	@"ET_EXEC"


//--------------------- .note.nv.tkinfo           --------------------------
	.section	.note.nv.tkinfo,"",@"SHT_NOTE"
	.sectionflags	@"SHF_NOTE_NV_TKINFO"
	.tkinfo
        /*0018*/ 	.word	0x00000081
        /*0030*/ 	.string	""
        /*0030*/ 	.string	"ptxas-blackwell"
        /*0030*/ 	.string	"Cuda compilation tools, release 12.9, V12.9.86"
        /*0030*/ 	.string	"Build cuda_12.9.r12.9/compiler.36037853_0"
        /*0030*/ 	.string	"-v  -suppress-debug-info  -lineinfo  -arch sm_100a "



//--------------------- .note.nv.cuver            --------------------------
	.section	.note.nv.cuver,"",@"SHT_NOTE"
	.sectionflags	@"SHF_NOTE_NV_CUVER"
        /*0018*/ 	.short	0x0001
        /*001a*/ 	.short	0x0064
        /*001c*/ 	.short	0x0001
        /*001e*/ 	.short	0x0000
        /*0020*/ 	.short	0x0001
        /*0022*/ 	.short	0x0000


//--------------------- .nv.info                  --------------------------
	.section	.nv.info,"",@"SHT_CUDA_INFO"
	.align	4


	//----- nvinfo : EIATTR_REGCOUNT
	.align		4
        /*0000*/ 	.byte	0x04, 0x2f
        /*0002*/ 	.short	(.L_4 - .L_3)
	.align		4
.L_3:
        /*0004*/ 	.word	index@(matmul_kernel)
        /*0008*/ 	.word	0x000000ff


	//----- nvinfo : EIATTR_FRAME_SIZE
	.align		4
.L_4:
        /*000c*/ 	.byte	0x04, 0x11
        /*000e*/ 	.short	(.L_6 - .L_5)
	.align		4
.L_5:
        /*0010*/ 	.word	index@($__internal_2_$__cuda_sm10x_tcgen05_guardrail_trap_unallocated_columns_being_dealloced)
        /*0014*/ 	.word	0x00000000


	//----- nvinfo : EIATTR_FRAME_SIZE
	.align		4
.L_6:
        /*0018*/ 	.byte	0x04, 0x11
        /*001a*/ 	.short	(.L_8 - .L_7)
	.align		4
.L_7:
        /*001c*/ 	.word	index@($__internal_1_$__cuda_sm10x_tcgen05_guardrail_trap_phase_invalid_during_alloc)
        /*0020*/ 	.word	0x00000000


	//----- nvinfo : EIATTR_FRAME_SIZE
	.align		4
.L_8:
        /*0024*/ 	.byte	0x04, 0x11
        /*0026*/ 	.short	(.L_10 - .L_9)
	.align		4
.L_9:
        /*0028*/ 	.word	index@($__internal_0_$__cuda_sm10x_tcgen05_guardrail_trap_col_being_dealloced_not_returned_by_alloc)
        /*002c*/ 	.word	0x00000000


	//----- nvinfo : EIATTR_FRAME_SIZE
	.align		4
.L_10:
        /*0030*/ 	.byte	0x04, 0x11
        /*0032*/ 	.short	(.L_12 - .L_11)
	.align		4
.L_11:
        /*0034*/ 	.word	index@(matmul_kernel)
        /*0038*/ 	.word	0x00000000


	//----- nvinfo : EIATTR_MIN_STACK_SIZE
	.align		4
.L_12:
        /*003c*/ 	.byte	0x04, 0x12
        /*003e*/ 	.short	(.L_14 - .L_13)
	.align		4
.L_13:
        /*0040*/ 	.word	index@(matmul_kernel)
        /*0044*/ 	.word	0x00000000
.L_14:


//--------------------- .nv.info.matmul_kernel    --------------------------
	.section	.nv.info.matmul_kernel,"",@"SHT_CUDA_INFO"
	.sectionflags	@""
	.align	4


	//----- nvinfo : EIATTR_CUDA_API_VERSION
	.align		4
        /*0000*/ 	.byte	0x04, 0x37
        /*0002*/ 	.short	(.L_16 - .L_15)
.L_15:
        /*0004*/ 	.word	0x00000081


	//----- nvinfo : EIATTR_KPARAM_INFO
	.align		4
.L_16:
        /*0008*/ 	.byte	0x04, 0x17
        /*000a*/ 	.short	(.L_18 - .L_17)
.L_17:
        /*000c*/ 	.word	0x00000000
        /*0010*/ 	.short	0x000d
        /*0012*/ 	.short	0x0048
        /*0014*/ 	.byte	0x00, 0xf4, 0x21, 0x00


	//----- nvinfo : EIATTR_KPARAM_INFO
	.align		4
.L_18:
        /*0018*/ 	.byte	0x04, 0x17
        /*001a*/ 	.short	(.L_20 - .L_19)
.L_19:
        /*001c*/ 	.word	0x00000000
        /*0020*/ 	.short	0x000c
        /*0022*/ 	.short	0x0040
        /*0024*/ 	.byte	0x00, 0xf4, 0x21, 0x00


	//----- nvinfo : EIATTR_KPARAM_INFO
	.align		4
.L_20:
        /*0028*/ 	.byte	0x04, 0x17
        /*002a*/ 	.short	(.L_22 - .L_21)
.L_21:
        /*002c*/ 	.word	0x00000000
        /*0030*/ 	.short	0x000b
        /*0032*/ 	.short	0x0038
        /*0034*/ 	.byte	0x00, 0xf0, 0x11, 0x00


	//----- nvinfo : EIATTR_KPARAM_INFO
	.align		4
.L_22:
        /*0038*/ 	.byte	0x04, 0x17
        /*003a*/ 	.short	(.L_24 - .L_23)
.L_23:
        /*003c*/ 	.word	0x00000000
        /*0040*/ 	.short	0x000a
        /*0042*/ 	.short	0x0034
        /*0044*/ 	.byte	0x00, 0xf0, 0x11, 0x00


	//----- nvinfo : EIATTR_KPARAM_INFO
	.align		4
.L_24:
        /*0048*/ 	.byte	0x04, 0x17
        /*004a*/ 	.short	(.L_26 - .L_25)
.L_25:
        /*004c*/ 	.word	0x00000000
        /*0050*/ 	.short	0x0009
        /*0052*/ 	.short	0x0030
        /*0054*/ 	.byte	0x00, 0xf0, 0x11, 0x00


	//----- nvinfo : EIATTR_KPARAM_INFO
	.align		4
.L_26:
        /*0058*/ 	.byte	0x04, 0x17
        /*005a*/ 	.short	(.L_28 - .L_27)
.L_27:
        /*005c*/ 	.word	0x00000000
        /*0060*/ 	.short	0x0008
        /*0062*/ 	.short	0x002c
        /*0064*/ 	.byte	0x00, 0xf0, 0x11, 0x00


	//----- nvinfo : EIATTR_KPARAM_INFO
	.align		4
.L_28:
        /*0068*/ 	.byte	0x04, 0x17
        /*006a*/ 	.short	(.L_30 - .L_29)
.L_29:
        /*006c*/ 	.word	0x00000000
        /*0070*/ 	.short	0x0007
        /*0072*/ 	.short	0x0028
        /*0074*/ 	.byte	0x00, 0xf0, 0x11, 0x00


	//----- nvinfo : EIATTR_KPARAM_INFO
	.align		4
.L_30:
        /*0078*/ 	.byte	0x04, 0x17
        /*007a*/ 	.short	(.L_32 - .L_31)
.L_31:
        /*007c*/ 	.word	0x00000000
        /*0080*/ 	.short	0x0006
        /*0082*/ 	.short	0x0024
        /*0084*/ 	.byte	0x00, 0xf0, 0x11, 0x00


	//----- nvinfo : EIATTR_KPARAM_INFO
	.align		4
.L_32:
        /*0088*/ 	.byte	0x04, 0x17
        /*008a*/ 	.short	(.L_34 - .L_33)
.L_33:
        /*008c*/ 	.word	0x00000000
        /*0090*/ 	.short	0x0005
        /*0092*/ 	.short	0x0020
        /*0094*/ 	.byte	0x00, 0xf0, 0x11, 0x00


	//----- nvinfo : EIATTR_KPARAM_INFO
	.align		4
.L_34:
        /*0098*/ 	.byte	0x04, 0x17
        /*009a*/ 	.short	(.L_36 - .L_35)
.L_35:
        /*009c*/ 	.word	0x00000000
        /*00a0*/ 	.short	0x0004
        /*00a2*/ 	.short	0x001c
        /*00a4*/ 	.byte	0x00, 0xf0, 0x11, 0x00


	//----- nvinfo : EIATTR_KPARAM_INFO
	.align		4
.L_36:
        /*00a8*/ 	.byte	0x04, 0x17
        /*00aa*/ 	.short	(.L_38 - .L_37)
.L_37:
        /*00ac*/ 	.word	0x00000000
        /*00b0*/ 	.short	0x0003
        /*00b2*/ 	.short	0x0018
        /*00b4*/ 	.byte	0x00, 0xf0, 0x11, 0x00


	//----- nvinfo : EIATTR_KPARAM_INFO
	.align		4
.L_38:
        /*00b8*/ 	.byte	0x04, 0x17
        /*00ba*/ 	.short	(.L_40 - .L_39)
.L_39:
        /*00bc*/ 	.word	0x00000000
        /*00c0*/ 	.short	0x0002
        /*00c2*/ 	.short	0x0010
        /*00c4*/ 	.byte	0x00, 0xf4, 0x21, 0x00


	//----- nvinfo : EIATTR_KPARAM_INFO
	.align		4
.L_40:
        /*00c8*/ 	.byte	0x04, 0x17
        /*00ca*/ 	.short	(.L_42 - .L_41)
.L_41:
        /*00cc*/ 	.word	0x00000000
        /*00d0*/ 	.short	0x0001
        /*00d2*/ 	.short	0x0008
        /*00d4*/ 	.byte	0x00, 0xf4, 0x21, 0x00


	//----- nvinfo : EIATTR_KPARAM_INFO
	.align		4
.L_42:
        /*00d8*/ 	.byte	0x04, 0x17
        /*00da*/ 	.short	(.L_44 - .L_43)
.L_43:
        /*00dc*/ 	.word	0x00000000
        /*00e0*/ 	.short	0x0000
        /*00e2*/ 	.short	0x0000
        /*00e4*/ 	.byte	0x00, 0xf4, 0x21, 0x00


	//----- nvinfo : EIATTR_AT_ENTRY_FRAGMENTS
	.align		4
.L_44:
        /*00e8*/ 	.byte	0x04, 0x4f
        /*00ea*/ 	.short	(.L_46 - .L_45)


	//   ....[0]....
.L_45:
        /*00ec*/ 	.word	0x00000004


	//----- nvinfo : EIATTR_RESERVED_SMEM_USED
	.align		4
.L_46:
        /*00f0*/ 	.byte	0x01, 0x41
	.zero		2


	//----- nvinfo : EIATTR_SPARSE_MMA_MASK
	.align		4
        /*00f4*/ 	.byte	0x03, 0x50
        /*00f6*/ 	.short	0x0000


	//----- nvinfo : EIATTR_TCGEN05_1CTA_USED
	.align		4
        /*00f8*/ 	.byte	0x01, 0x51
	.zero		2


	//----- nvinfo : EIATTR_MAXREG_COUNT
	.align		4
        /*00fc*/ 	.byte	0x03, 0x1b
        /*00fe*/ 	.short	0x00ff


	//----- nvinfo : EIATTR_NUM_BARRIERS
	.align		4
        /*0100*/ 	.byte	0x02, 0x4c
        /*0102*/ 	.byte	0x01
	.zero		1


	//----- nvinfo : EIATTR_INT_WARP_WIDE_INSTR_OFFSETS
	.align		4
        /*0104*/ 	.byte	0x04, 0x31
        /*0106*/ 	.short	(.L_48 - .L_47)


	//   ....[0]....
.L_47:
        /*0108*/ 	.word	0x00001560


	//   ....[1]....
        /*010c*/ 	.word	0x00001570


	//   ....[2]....
        /*0110*/ 	.word	0x00003c00


	//   ....[3]....
        /*0114*/ 	.word	0x0000f9b0


	//   ....[4]....
        /*0118*/ 	.word	0x0000fa00


	//----- nvinfo : EIATTR_COOP_GROUP_MASK_REGIDS
	.align		4
.L_48:
        /*011c*/ 	.byte	0x04, 0x29
        /*011e*/ 	.short	(.L_50 - .L_49)


	//   ....[0]....
.L_49:
        /*0120*/ 	.word	0xffffffff


	//   ....[1]....
        /*0124*/ 	.word	0xffffffff


	//   ....[2]....
        /*0128*/ 	.word	0xffffffff


	//   ....[3]....
        /*012c*/ 	.word	0xffffffff


	//----- nvinfo : EIATTR_COOP_GROUP_INSTR_OFFSETS
	.align		4
.L_50:
        /*0130*/ 	.byte	0x04, 0x28
        /*0132*/ 	.short	(.L_52 - .L_51)


	//   ....[0]....
.L_51:
        /*0134*/ 	.word	0x00000070


	//   ....[1]....
        /*0138*/ 	.word	0x00000330


	//   ....[2]....
        /*013c*/ 	.word	0x0000f840


	//   ....[3]....
        /*0140*/ 	.word	0x0000fab0


	//----- nvinfo : EIATTR_VRC_CTA_INIT_COUNT
	.align		4
.L_52:
        /*0144*/ 	.byte	0x02, 0x4a
        /*0146*/ 	.byte	0x80
	.zero		1


	//----- nvinfo : EIATTR_MBARRIER_INSTR_OFFSETS
	.align		4
        /*0148*/ 	.byte	0x04, 0x39
        /*014a*/ 	.short	(.L_54 - .L_53)


	//   ....[0]....
.L_53:
        /*014c*/ 	.word	0x00001660
        /*0150*/ 	.word	0x000000ff
        /*0154*/ 	.word	0x00000000
        /*0158*/ 	.short	0x0100
        /*015a*/ 	.byte	0x0b
	.zero		1


	//   ....[1]....
        /*015c*/ 	.word	0x00003c30
        /*0160*/ 	.word	0x000000ff
        /*0164*/ 	.word	0x0000a008
        /*0168*/ 	.short	0x0100
        /*016a*/ 	.byte	0x09
	.zero		1


	//   ....[2]....
        /*016c*/ 	.word	0x00004c10
        /*0170*/ 	.word	0x000000ff
        /*0174*/ 	.word	0x00000000
        /*0178*/ 	.short	0x010a
        /*017a*/ 	.byte	0x0b
	.zero		1


	//   ....[3]....
        /*017c*/ 	.word	0x00006480
        /*0180*/ 	.word	0x000000ff
        /*0184*/ 	.word	0x00000000
        /*0188*/ 	.short	0x010a
        /*018a*/ 	.byte	0x0b
	.zero		1


	//   ....[4]....
        /*018c*/ 	.word	0x00006560
        /*0190*/ 	.word	0x000000ff
        /*0194*/ 	.word	0x0000a000
        /*0198*/ 	.short	0x0108
        /*019a*/ 	.byte	0x09
	.zero		1


	//   ....[5]....
        /*019c*/ 	.word	0x00006620
        /*01a0*/ 	.word	0x000000ff
        /*01a4*/ 	.word	0x0000a008
        /*01a8*/ 	.short	0x0108
        /*01aa*/ 	.byte	0x09
	.zero		1


	//   ....[6]....
        /*01ac*/ 	.word	0x0000fad0
        /*01b0*/ 	.word	0x000000ff
        /*01b4*/ 	.word	0x00000000
        /*01b8*/ 	.short	0x010a
        /*01ba*/ 	.byte	0x0b
	.zero		1


	//   ....[7]....
        /*01bc*/ 	.word	0x0000fb00
        /*01c0*/ 	.word	0x000000ff
        /*01c4*/ 	.word	0x00000000
        /*01c8*/ 	.short	0x010a
        /*01ca*/ 	.byte	0x0b
	.zero		1


	//----- nvinfo : EIATTR_NUM_MBARRIERS
	.align		4
.L_54:
        /*01cc*/ 	.byte	0x03, 0x38
        /*01ce*/ 	.short	0x0002


	//----- nvinfo : EIATTR_EXIT_INSTR_OFFSETS
	.align		4
        /*01d0*/ 	.byte	0x04, 0x1c
        /*01d2*/ 	.short	(.L_56 - .L_55)


	//   ....[0]....
.L_55:
        /*01d4*/ 	.word	0x0000fac0


	//----- nvinfo : EIATTR_REQNTID
	.align		4
.L_56:
        /*01d8*/ 	.byte	0x04, 0x10
        /*01da*/ 	.short	(.L_58 - .L_57)
.L_57:
        /*01dc*/ 	.word	0x00000100
        /*01e0*/ 	.word	0x00000001
        /*01e4*/ 	.word	0x00000001


	//----- nvinfo : EIATTR_CRS_STACK_SIZE
	.align		4
.L_58:
        /*01e8*/ 	.byte	0x04, 0x1e
        /*01ea*/ 	.short	(.L_60 - .L_59)
.L_59:
        /*01ec*/ 	.word	0x00000000


	//----- nvinfo : EIATTR_CBANK_PARAM_SIZE
	.align		4
.L_60:
        /*01f0*/ 	.byte	0x03, 0x19
        /*01f2*/ 	.short	0x0050


	//----- nvinfo : EIATTR_PARAM_CBANK
	.align		4
        /*01f4*/ 	.byte	0x04, 0x0a
        /*01f6*/ 	.short	(.L_62 - .L_61)
	.align		4
.L_61:
        /*01f8*/ 	.word	index@(.nv.constant0.matmul_kernel)
        /*01fc*/ 	.short	0x0380
        /*01fe*/ 	.short	0x0050


	//----- nvinfo : EIATTR_SW_WAR
	.align		4
.L_62:
        /*0200*/ 	.byte	0x04, 0x36
        /*0202*/ 	.short	(.L_64 - .L_63)
.L_63:
        /*0204*/ 	.word	0x00000008
.L_64:


//--------------------- .nv.compat                --------------------------
	.section	.nv.compat,"",@"SHT_CUDA_COMPAT_INFO"
	.align	4
        /*0000*/ 	.byte	0x02, 0x02, 0x02, 0x00, 0x02, 0x05, 0x05, 0x00, 0x02, 0x03, 0x00, 0x00, 0x02, 0x06, 0x01, 0x00


//--------------------- .nv.callgraph             --------------------------
	.section	.nv.callgraph,"",@"SHT_CUDA_CALLGRAPH"
	.align	4
	.sectionentsize	8
	.align		4
        /*0000*/ 	.word	0x00000000
	.align		4
        /*0004*/ 	.word	0xffffffff
	.align		4
        /*0008*/ 	.word	0x00000000
	.align		4
        /*000c*/ 	.word	0xfffffffe
	.align		4
        /*0010*/ 	.word	0x00000000
	.align		4
        /*0014*/ 	.word	0xfffffffd
	.align		4
        /*0018*/ 	.word	0x00000000
	.align		4
        /*001c*/ 	.word	0xfffffffc


//--------------------- .text.matmul_kernel       --------------------------
	.section	.text.matmul_kernel,"ax",@progbits
	.align	128
        .global         matmul_kernel
        .type           matmul_kernel,@function
        .size           matmul_kernel,(.L_x_20 - matmul_kernel)
        .other          matmul_kernel,@"STO_CUDA_ENTRY STV_DEFAULT"
matmul_kernel:
.text.matmul_kernel:
[----:B------:R-:W0:Y:S01]  /*0000*/  LDC R1, c[0x0][0x37c] ;  /* 0x0000df00ff017b82 */ /* 0x000e220000000800 */
[----:B------:R-:W1:Y:S01]  /*0010*/  S2R R140, SR_TID.X ;  /* 0x00000000008c7919 */ /* 0x000e620000002100 */
[----:B------:R-:W2:Y:S01]  /*0020*/  LDCU.64 UR22, c[0x0][0x358] ;  /* 0x00006b00ff1677ac */ /* 0x000ea20008000a00 */
[----:B-1----:R-:W-:-:S13]  /*0030*/  ISETP.GE.U32.AND P0, PT, R140, 0x20, PT ;  /* 0x000000208c00780c */ /* 0x002fda0003f06070 */
[----:B------:R-:W-:Y:S02]  /*0040*/  VOTEU.ANY UP0, P0 ;  /* 0x0000000000ff7886 */ /* 0x000fe40000000100 */
[----:B0-2---:R-:W-:Y:S05]  /*0050*/  BRA.U UP0, `(.L_x_0) ;  /* 0x0000000100b87547 */ /* 0x005fea000b800000 */
[----:B------:R-:W0:Y:S01]  /*0060*/  S2UR UR6, SR_CgaCtaId ;  /* 0x00000000000679c3 */ /* 0x000e220000008800 */
[----:B------:R-:W-:Y:S01]  /*0070*/  NOP ;  /* 0x0000000000007918 */ /* 0x000fe20000000000 */
[----:B------:R-:W-:Y:S02]  /*0080*/  UMOV UR4, 0x40 ;  /* 0x0000004000047882 */ /* 0x000fe40000000000 */
[----:B0-----:R-:W-:-:S09]  /*0090*/  ULEA UR4, UR6, UR4, 0x18 ;  /* 0x0000000406047291 */ /* 0x001fd2000f8ec0ff */
[----:B------:R-:W0:Y:S01]  /*00a0*/  LDS.U8 R0, [UR4] ;  /* 0x00000004ff007984 */ /* 0x000e220008000000 */
[----:B------:R-:W-:Y:S02]  /*00b0*/  UMOV UR4, 0x400 ;  /* 0x0000040000047882 */ /* 0x000fe40000000000 */
[----:B------:R-:W-:Y:S01]  /*00c0*/  ULEA UR4, UR6, UR4, 0x18 ;  /* 0x0000000406047291 */ /* 0x000fe2000f8ec0ff */
[----:B0-----:R-:W-:-:S13]  /*00d0*/  ISETP.NE.AND P0, PT, R0, RZ, PT ;  /* 0x000000ff0000720c */ /* 0x001fda0003f05270 */
[----:B------:R-:W-:Y:S05]  /*00e0*/  @P0 BRA `(.L_x_1) ;  /* 0x00000000007c0947 */ /* 0x000fea0003800000 */
[----:B------:R-:W-:-:S13]  /*00f0*/  ELECT P0, URZ, PT ;  /* 0x0000000000ff782f */ /* 0x000fda0003800000 */
[----:B------:R-:W-:Y:S05]  /*0100*/  @!P0 BRA `(.L_x_2) ;  /* 0x0000000000848947 */ /* 0x000fea0003800000 */
[----:B------:R-:W-:Y:S01]  /*0110*/  UMOV UR5, 0x10 ;  /* 0x0000001000057882 */ /* 0x000fe20000000000 */
[----:B------:R-:W-:Y:S02]  /*0120*/  IMAD.MOV.U32 R4, RZ, RZ, 0x1 ;  /* 0x00000001ff047424 */ /* 0x000fe400078e00ff */
[----:B------:R-:W-:Y:S02]  /*0130*/  IMAD.MOV.U32 R5, RZ, RZ, 0xffff ;  /* 0x0000ffffff057424 */ /* 0x000fe400078e00ff */
[----:B------:R-:W-:Y:S04]  /*0140*/  DEPBAR.LE SB0, 0x36 ;  /* 0x00008d800000791a */ /* 0x000fe80000000000 */
[----:B------:R-:W0:Y:S02]  /*0150*/  UTCATOMSWS.FIND_AND_SET.ALIGN UP1, UR5, UR5 ;  /* 0x00000005000575e3 */ /* 0x000e240008020800 */
[----:B0-----:R-:W-:-:S04]  /*0160*/  PLOP3.LUT P0, PT, PT, PT, UP1, 0x80, 0x8 ;  /* 0x000000000008781c */ /* 0x001fc80003f0f018 */
[----:B------:R-:W-:-:S04]  /*0170*/  SEL R0, RZ, 0xffffffff, !P0 ;  /* 0xffffffffff007807 */ /* 0x000fc80004000000 */
[----:B------:R-:W-:Y:S01]  /*0180*/  ISETP.NE.AND P0, PT, R0, RZ, PT ;  /* 0x000000ff0000720c */ /* 0x000fe20003f05270 */
[----:B------:R-:W-:-:S12]  /*0190*/  IMAD.U32 R0, RZ, RZ, UR5 ;  /* 0x00000005ff007e24 */ /* 0x000fd8000f8e00ff */
[----:B------:R-:W-:Y:S05]  /*01a0*/  @P0 BRA `(.L_x_3) ;  /* 0x0000000000240947 */ /* 0x000fea0003800000 */
.L_x_4:
[----:B------:R-:W-:Y:S05]  /*01b0*/  NANOSLEEP 0x64 ;  /* 0x000000640000795d */ /* 0x000fea0003800000 */
[----:B------:R-:W-:-:S05]  /*01c0*/  UMOV UR5, 0x10 ;  /* 0x0000001000057882 */ /* 0x000fca0000000000 */
[----:B------:R-:W-:Y:S04]  /*01d0*/  DEPBAR.LE SB0, 0x36 ;  /* 0x00008d800000791a */ /* 0x000fe80000000000 */
[----:B------:R-:W0:Y:S02]  /*01e0*/  UTCATOMSWS.FIND_AND_SET.ALIGN UP1, UR5, UR5 ;  /* 0x00000005000575e3 */ /* 0x000e240008020800 */
[----:B0-----:R-:W-:-:S04]  /*01f0*/  PLOP3.LUT P0, PT, PT, PT, UP1, 0x80, 0x8 ;  /* 0x000000000008781c */ /* 0x001fc80003f0f018 */
[----:B------:R-:W-:-:S04]  /*0200*/  SEL R0, RZ, 0xffffffff, !P0 ;  /* 0xffffffffff007807 */ /* 0x000fc80004000000 */
[----:B------:R-:W-:Y:S01]  /*0210*/  ISETP.NE.AND P0, PT, R0, RZ, PT ;  /* 0x000000ff0000720c */ /* 0x000fe20003f05270 */
[----:B------:R-:W-:-:S12]  /*0220*/  IMAD.U32 R0, RZ, RZ, UR5 ;  /* 0x00000005ff007e24 */ /* 0x000fd8000f8e00ff */
[----:B------:R-:W-:Y:S05]  /*0230*/  @!P0 BRA `(.L_x_4) ;  /* 0xfffffffc00dc8947 */ /* 0x000fea000383ffff */
.L_x_3:
[C---:B------:R-:W-:Y:S01]  /*0240*/  VIADD R3, R0.reuse, 0x10 ;  /* 0x0000001000037836 */ /* 0x040fe20000000000 */
[----:B------:R-:W-:Y:S01]  /*0250*/  UMOV UR5, 0x50 ;  /* 0x0000005000057882 */ /* 0x000fe20000000000 */
[----:B------:R-:W-:Y:S01]  /*0260*/  SHF.L.U32 R2, R5, R0, RZ ;  /* 0x0000000005027219 */ /* 0x000fe200000006ff */
[----:B------:R-:W-:Y:S01]  /*0270*/  ULEA UR5, UR6, UR5, 0x18 ;  /* 0x0000000506057291 */ /* 0x000fe2000f8ec0ff */
[----:B------:R-:W-:Y:S01]  /*0280*/  IMAD.SHL.U32 R0, R0, 0x20, RZ ;  /* 0x0000002000007824 */ /* 0x000fe200078e00ff */
[----:B------:R-:W-:-:S04]  /*0290*/  SHF.L.U32 R3, R4, R3, RZ ;  /* 0x0000000304037219 */ /* 0x000fc800000006ff */
[----:B------:R-:W-:-:S05]  /*02a0*/  LOP3.LUT R2, R3, R2, RZ, 0xfc, !PT ;  /* 0x0000000203027212 */ /* 0x000fca00078efcff */
[----:B------:R0:W-:Y:S04]  /*02b0*/  ATOMS.OR RZ, [UR5], R2 ;  /* 0x00000002ffff798c */ /* 0x0001e8000b000005 */
[----:B------:R0:W-:Y:S01]  /*02c0*/  STS [UR4], R0 ;  /* 0x00000000ff007988 */ /* 0x0001e20008000804 */
[----:B------:R-:W-:Y:S05]  /*02d0*/  BRA `(.L_x_2) ;  /* 0x0000000000107947 */ /* 0x000fea0003800000 */
.L_x_1:
[----:B------:R-:W-:Y:S01]  /*02e0*/  IMAD.MOV.U32 R0, RZ, RZ, -0x1 ;  /* 0xffffffffff007424 */ /* 0x000fe200078e00ff */
[----:B------:R-:W-:-:S04]  /*02f0*/  MOV R2, 0x320 ;  /* 0x0000032000027802 */ /* 0x000fc80000000f00 */
[----:B------:R0:W-:Y:S03]  /*0300*/  STS [UR4], R0 ;  /* 0x00000000ff007988 */ /* 0x0001e60008000804 */
[----:B0-----:R-:W-:Y:S05]  /*0310*/  CALL.REL.NOINC `($__internal_1_$__cuda_sm10x_tcgen05_guardrail_trap_phase_invalid_during_alloc) ;  /* 0x000000f800107944 */ /* 0x001fea0003c00000 */
.L_x_2:
[----:B------:R-:W-:Y:S05]  /*0320*/  WARPSYNC.ALL ;  /* 0x0000000000007948 */ /* 0x000fea0003800000 */
[----:B------:R-:W-:Y:S01]  /*0330*/  NOP ;  /* 0x0000000000007918 */ /* 0x000fe20000000000 */
.L_x_0:
[----:B------:R-:W1:Y:S01]  /*0340*/  LDC.64 R114, c[0x0][0x398] ;  /* 0x0000e600ff727b82 */ /* 0x000e620000000a00 */
[----:B------:R-:W2:Y:S01]  /*0350*/  S2R R5, SR_CTAID.X ;  /* 0x0000000000057919 */ /* 0x000ea20000002500 */
[----:B------:R-:W-:Y:S01]  /*0360*/  UMOV UR9, 0x400 ;  /* 0x0000040000097882 */ /* 0x000fe20000000000 */
[----:B------:R-:W-:Y:S01]  /*0370*/  LOP3.LUT R141, R140, 0xff, RZ, 0xc0, !PT ;  /* 0x000000ff8c8d7812 */ /* 0x000fe200078ec0ff */
[----:B------:R-:W3:Y:S04]  /*0380*/  LDCU UR20, c[0x0][0x3a4] ;  /* 0x00007480ff1477ac */ /* 0x000ee80008000800 */
[----:B------:R-:W4:Y:S01]  /*0390*/  S2UR UR12, SR_CgaCtaId ;  /* 0x00000000000c79c3 */ /* 0x000f220000008800 */
[----:B------:R-:W0:Y:S01]  /*03a0*/  LDCU.64 UR6, c[0x0][0x3a8] ;  /* 0x00007500ff0677ac */ /* 0x000e220008000a00 */
[----:B------:R-:W0:Y:S06]  /*03b0*/  LDCU.128 UR16, c[0x0][0x380] ;  /* 0x00007000ff1077ac */ /* 0x000e2c0008000c00 */
[----:B------:R-:W5:Y:S01]  /*03c0*/  LDC R150, c[0x0][0x3a0] ;  /* 0x0000e800ff967b82 */ /* 0x000f620000000800 */
[----:B01----:R-:W-:Y:S01]  /*03d0*/  VIADD R0, R115, 0x7f ;  /* 0x0000007f73007836 */ /* 0x003fe20000000000 */
[----:B------:R-:W-:-:S02]  /*03e0*/  IABS R164, R115 ;  /* 0x0000007300a47213 */ /* 0x000fc40000000000 */
[----:B------:R-:W-:Y:S02]  /*03f0*/  IABS R20, R114 ;  /* 0x0000007200147213 */ /* 0x000fe40000000000 */
[----:B------:R-:W-:Y:S01]  /*0400*/  SHF.R.S32.HI R3, RZ, 0x1f, R0 ;  /* 0x0000001fff037819 */ /* 0x000fe20000011400 */
[----:B----4-:R-:W-:-:S03]  /*0410*/  ULEA UR9, UR12, UR9, 0x18 ;  /* 0x000000090c097291 */ /* 0x010fc6000f8ec0ff */
[----:B------:R-:W-:Y:S02]  /*0420*/  LEA.HI R3, R3, R0, RZ, 0x7 ;  /* 0x0000000003037211 */ /* 0x000fe400078f38ff */
[----:B--2---:R-:W-:Y:S01]  /*0430*/  IABS R8, R5 ;  /* 0x0000000500087213 */ /* 0x004fe20000000000 */
[----:B------:R-:W-:Y:S01]  /*0440*/  UIADD3 UR11, UPT, UPT, UR9, 0xa000, URZ ;  /* 0x0000a000090b7890 */ /* 0x000fe2000fffe0ff */
[----:B------:R-:W-:Y:S01]  /*0450*/  SHF.R.S32.HI R3, RZ, 0x7, R3 ;  /* 0x00000007ff037819 */ /* 0x000fe20000011403 */
[----:B-----5:R-:W-:-:S04]  /*0460*/  VIADD R12, R150, 0xffffffe6 ;  /* 0xffffffe6960c7836 */ /* 0x020fc80000000000 */
[----:B------:R-:W-:Y:S02]  /*0470*/  IMAD.SHL.U32 R4, R3, 0x8, RZ ;  /* 0x0000000803047824 */ /* 0x000fe400078e00ff */
[C---:B------:R-:W-:Y:S02]  /*0480*/  VIADD R17, R150.reuse, 0xffffffe2 ;  /* 0xffffffe296117836 */ /* 0x040fe40000000000 */
[----:B------:R-:W-:Y:S01]  /*0490*/  VIADD R16, R150, 0xffffffe3 ;  /* 0xffffffe396107836 */ /* 0x000fe20000000000 */
[-C--:B------:R-:W-:Y:S02]  /*04a0*/  IABS R7, R4.reuse ;  /* 0x0000000400077213 */ /* 0x080fe40000000000 */
[----:B------:R-:W-:Y:S02]  /*04b0*/  IABS R10, R4 ;  /* 0x00000004000a7213 */ /* 0x000fe40000000000 */
[----:B------:R-:W0:Y:S08]  /*04c0*/  I2F.RP R0, R7 ;  /* 0x0000000700007306 */ /* 0x000e300000209400 */
[----:B0-----:R-:W0:Y:S02]  /*04d0*/  MUFU.RCP R0, R0 ;  /* 0x0000000000007308 */ /* 0x001e240000001000 */
[----:B0-----:R-:W-:-:S02]  /*04e0*/  VIADD R2, R0, 0xffffffe ;  /* 0x0ffffffe00027836 */ /* 0x001fc40000000000 */
[----:B------:R-:W-:-:S04]  /*04f0*/  IMAD.MOV R0, RZ, RZ, -R10 ;  /* 0x000000ffff007224 */ /* 0x000fc800078e0a0a */
[----:B------:R0:W1:Y:S02]  /*0500*/  F2I.FTZ.U32.TRUNC.NTZ R3, R2 ;  /* 0x0000000200037305 */ /* 0x000064000021f000 */
[----:B0-----:R-:W-:Y:S02]  /*0510*/  IMAD.MOV.U32 R2, RZ, RZ, RZ ;  /* 0x000000ffff027224 */ /* 0x001fe400078e00ff */
[----:B-1----:R-:W-:-:S04]  /*0520*/  IMAD.MOV R6, RZ, RZ, -R3 ;  /* 0x000000ffff067224 */ /* 0x002fc800078e0a03 */
[----:B------:R-:W-:Y:S02]  /*0530*/  IMAD R9, R6, R7, RZ ;  /* 0x0000000706097224 */ /* 0x000fe400078e02ff */
[----:B------:R-:W-:Y:S02]  /*0540*/  IMAD.MOV.U32 R6, RZ, RZ, R8 ;  /* 0x000000ffff067224 */ /* 0x000fe400078e0008 */
[----:B------:R-:W-:Y:S01]  /*0550*/  IMAD.HI.U32 R3, R3, R9, R2 ;  /* 0x0000000903037227 */ /* 0x000fe200078e0002 */
[----:B------:R-:W-:Y:S05]  /*0560*/  BAR.SYNC.DEFER_BLOCKING 0x0 ;  /* 0x0000000000007b1d */ /* 0x000fea0000010000 */
[----:B------:R-:W-:-:S04]  /*0570*/  IMAD.HI.U32 R3, R3, R6, RZ ;  /* 0x0000000603037227 */ /* 0x000fc800078e00ff */
[----:B------:R-:W-:-:S05]  /*0580*/  IMAD R0, R3, R0, R6 ;  /* 0x0000000003007224 */ /* 0x000fca00078e0206 */
[----:B------:R-:W-:Y:S01]  /*0590*/  ISETP.GT.U32.AND P1, PT, R7, R0, PT ;  /* 0x000000000700720c */ /* 0x000fe20003f24070 */
[----:B------:R-:W0:-:S12]  /*05a0*/  LDS R9, [UR9] ;  /* 0x00000009ff097984 */ /* 0x000e180008000800 */
[----:B------:R-:W-:Y:S02]  /*05b0*/  @!P1 IMAD.IADD R0, R0, 0x1, -R7 ;  /* 0x0000000100009824 */ /* 0x000fe400078e0a07 */
[----:B------:R-:W-:Y:S01]  /*05c0*/  @!P1 VIADD R3, R3, 0x1 ;  /* 0x0000000103039836 */ /* 0x000fe20000000000 */
[----:B------:R-:W-:Y:S01]  /*05d0*/  BAR.SYNC.DEFER_BLOCKING 0x0 ;  /* 0x0000000000007b1d */ /* 0x000fe20000010000 */
[----:B------:R-:W-:Y:S02]  /*05e0*/  ISETP.NE.AND P1, PT, R4, RZ, PT ;  /* 0x000000ff0400720c */ /* 0x000fe40003f25270 */
[----:B------:R-:W-:Y:S02]  /*05f0*/  ISETP.GE.U32.AND P0, PT, R0, R7, PT ;  /* 0x000000070000720c */ /* 0x000fe40003f06070 */
[----:B------:R-:W-:-:S04]  /*0600*/  LOP3.LUT R0, R5, R4, RZ, 0x3c, !PT ;  /* 0x0000000405007212 */ /* 0x000fc800078e3cff */
[----:B------:R-:W-:Y:S01]  /*0610*/  ISETP.GE.AND P2, PT, R0, RZ, PT ;  /* 0x000000ff0000720c */ /* 0x000fe20003f46270 */
[----:B------:R-:W-:-:S06]  /*0620*/  VIADD R0, R114, 0x1ff ;  /* 0x000001ff72007836 */ /* 0x000fcc0000000000 */
[----:B------:R-:W-:-:S04]  /*0630*/  @P0 VIADD R3, R3, 0x1 ;  /* 0x0000000103030836 */ /* 0x000fc80000000000 */
[----:B------:R-:W-:Y:S01]  /*0640*/  IMAD.MOV.U32 R2, RZ, RZ, R3 ;  /* 0x000000ffff027224 */ /* 0x000fe200078e0003 */
[----:B------:R-:W-:-:S03]  /*0650*/  SHF.R.S32.HI R3, RZ, 0x1f, R0 ;  /* 0x0000001fff037819 */ /* 0x000fc60000011400 */
[----:B------:R-:W-:Y:S01]  /*0660*/  @!P2 IMAD.MOV R2, RZ, RZ, -R2 ;  /* 0x000000ffff02a224 */ /* 0x000fe200078e0a02 */
[----:B------:R-:W-:Y:S02]  /*0670*/  @!P1 LOP3.LUT R2, RZ, R4, RZ, 0x33, !PT ;  /* 0x00000004ff029212 */ /* 0x000fe400078e33ff */
[----:B------:R-:W-:-:S03]  /*0680*/  LEA.HI R3, R3, R0, RZ, 0x9 ;  /* 0x0000000003037211 */ /* 0x000fc600078f48ff */
[----:B------:R-:W-:Y:S02]  /*0690*/  IMAD.SHL.U32 R8, R2, 0x8, RZ ;  /* 0x0000000802087824 */ /* 0x000fe400078e00ff */
[----:B------:R-:W-:Y:S01]  /*06a0*/  IMAD.MOV R2, RZ, RZ, -R2 ;  /* 0x000000ffff027224 */ /* 0x000fe200078e0a02 */
[----:B0-----:R-:W-:Y:S02]  /*06b0*/  R2UR UR8, R9 ;  /* 0x00000000090872ca */ /* 0x001fe400000e0000 */
[----:B------:R-:W-:Y:S01]  /*06c0*/  LEA.HI.SX32 R3, R3, -R8, 0x17 ;  /* 0x8000000803037211 */ /* 0x000fe200078fbaff */
[----:B------:R-:W-:Y:S02]  /*06d0*/  IMAD R10, R4, R2, R5 ;  /* 0x00000002040a7224 */ /* 0x000fe400078e0205 */
[----:B------:R-:W-:Y:S01]  /*06e0*/  IMAD.MOV.U32 R2, RZ, RZ, RZ ;  /* 0x000000ffff027224 */ /* 0x000fe200078e00ff */
[----:B------:R-:W-:Y:S01]  /*06f0*/  VIMNMX R11, PT, PT, R3, 0x8, PT ;  /* 0x00000008030b7848 */ /* 0x000fe20003fe0100 */
[----:B------:R-:W0:Y:S03]  /*0700*/  I2F.RP R4, R20 ;  /* 0x0000001400047306 */ /* 0x000e260000209400 */
[----:B------:R-:W-:-:S05]  /*0710*/  IABS R7, R11 ;  /* 0x0000000b00077213 */ /* 0x000fca0000000000 */
[----:B------:R-:W1:Y:S08]  /*0720*/  I2F.RP R0, R7 ;  /* 0x0000000700007306 */ /* 0x000e700000209400 */
[----:B0-----:R-:W-:Y:S08]  /*0730*/  MUFU.RCP R4, R4 ;  /* 0x0000000400047308 */ /* 0x001ff00000001000 */
[----:B-1----:R-:W0:Y:S02]  /*0740*/  MUFU.RCP R0, R0 ;  /* 0x0000000000007308 */ /* 0x002e240000001000 */
[----:B0-----:R-:W-:Y:S01]  /*0750*/  VIADD R3, R0, 0xffffffe ;  /* 0x0ffffffe00037836 */ /* 0x001fe20000000000 */
[----:B------:R-:W-:-:S05]  /*0760*/  IABS R0, R10 ;  /* 0x0000000a00007213 */ /* 0x000fca0000000000 */
[----:B------:R-:W0:Y:S02]  /*0770*/  F2I.FTZ.U32.TRUNC.NTZ R3, R3 ;  /* 0x0000000300037305 */ /* 0x000e24000021f000 */
[----:B0-----:R-:W-:-:S04]  /*0780*/  IMAD.MOV R6, RZ, RZ, -R3 ;  /* 0x000000ffff067224 */ /* 0x001fc800078e0a03 */
[----:B------:R-:W-:Y:S01]  /*0790*/  IMAD R5, R6, R7, RZ ;  /* 0x0000000706057224 */ /* 0x000fe200078e02ff */
[----:B------:R-:W-:-:S03]  /*07a0*/  IABS R6, R11 ;  /* 0x0000000b00067213 */ /* 0x000fc60000000000 */
[----:B------:R-:W-:Y:S02]  /*07b0*/  IMAD.HI.U32 R2, R3, R5, R2 ;  /* 0x0000000503027227 */ /* 0x000fe400078e0002 */
[----:B------:R-:W0:Y:S02]  /*07c0*/  I2F.RP R5, R164 ;  /* 0x000000a400057306 */ /* 0x000e240000209400 */
[----:B------:R-:W-:Y:S02]  /*07d0*/  IMAD.MOV.U32 R3, RZ, RZ, R0 ;  /* 0x000000ffff037224 */ /* 0x000fe400078e0000 */
[----:B------:R-:W-:Y:S02]  /*07e0*/  IMAD.MOV R0, RZ, RZ, -R6 ;  /* 0x000000ffff007224 */ /* 0x000fe400078e0a06 */
[----:B------:R-:W-:-:S04]  /*07f0*/  IMAD.HI.U32 R2, R2, R3, RZ ;  /* 0x0000000302027227 */ /* 0x000fc800078e00ff */
[----:B------:R-:W-:Y:S02]  /*0800*/  IMAD R0, R2, R0, R3 ;  /* 0x0000000002007224 */ /* 0x000fe400078e0203 */
[----:B------:R-:W-:-:S03]  /*0810*/  VIADD R3, R4, 0xffffffe ;  /* 0x0ffffffe04037836 */ /* 0x000fc60000000000 */
[----:B------:R-:W-:Y:S01]  /*0820*/  ISETP.GT.U32.AND P1, PT, R7, R0, PT ;  /* 0x000000000700720c */ /* 0x000fe20003f24070 */
[----:B0-----:R-:W0:Y:S08]  /*0830*/  MUFU.RCP R5, R5 ;  /* 0x0000000500057308 */ /* 0x001e300000001000 */
[----:B------:R-:W1:Y:S04]  /*0840*/  F2I.FTZ.U32.TRUNC.NTZ R3, R3 ;  /* 0x0000000300037305 */ /* 0x000e68000021f000 */
[----:B------:R-:W-:-:S02]  /*0850*/  @!P1 IMAD.IADD R0, R0, 0x1, -R7 ;  /* 0x0000000100009824 */ /* 0x000fc400078e0a07 */
[----:B------:R-:W-:Y:S01]  /*0860*/  @!P1 VIADD R2, R2, 0x1 ;  /* 0x0000000102029836 */ /* 0x000fe20000000000 */
[----:B------:R-:W-:Y:S02]  /*0870*/  ISETP.NE.AND P1, PT, R11, RZ, PT ;  /* 0x000000ff0b00720c */ /* 0x000fe40003f25270 */
[----:B------:R-:W-:Y:S01]  /*0880*/  ISETP.GE.U32.AND P0, PT, R0, R7, PT ;  /* 0x000000070000720c */ /* 0x000fe20003f06070 */
[----:B0-----:R-:W-:Y:S01]  /*0890*/  VIADD R160, R5, 0xffffffe ;  /* 0x0ffffffe05a07836 */ /* 0x001fe20000000000 */
[----:B------:R-:W-:Y:S02]  /*08a0*/  LOP3.LUT R0, R10, R11, RZ, 0x3c, !PT ;  /* 0x0000000b0a007212 */ /* 0x000fe400078e3cff */
[--C-:B------:R-:W-:Y:S01]  /*08b0*/  SHF.R.U32.HI R5, RZ, 0x5, R140.reuse ;  /* 0x00000005ff057819 */ /* 0x100fe2000001168c */
[----:B------:R0:W2:Y:S01]  /*08c0*/  F2I.FTZ.U32.TRUNC.NTZ R161, R160 ;  /* 0x000000a000a17305 */ /* 0x0000a2000021f000 */
[----:B------:R-:W-:Y:S01]  /*08d0*/  ISETP.GE.AND P2, PT, R0, RZ, PT ;  /* 0x000000ff0000720c */ /* 0x000fe20003f46270 */
[----:B-1----:R-:W-:Y:S01]  /*08e0*/  IMAD.MOV R7, RZ, RZ, -R3 ;  /* 0x000000ffff077224 */ /* 0x002fe200078e0a03 */
[----:B------:R-:W-:-:S02]  /*08f0*/  SHF.R.U32.HI R0, RZ, 0x5, R140 ;  /* 0x00000005ff007819 */ /* 0x000fc4000001168c */
[----:B------:R-:W-:Y:S01]  /*0900*/  SGXT.U32 R5, R5, 0x3 ;  /* 0x000000030505781a */ /* 0x000fe20000000000 */
[----:B------:R-:W-:Y:S01]  /*0910*/  IMAD R7, R7, R20, RZ ;  /* 0x0000001407077224 */ /* 0x000fe200078e02ff */
[----:B------:R-:W-:Y:S01]  /*0920*/  R2UR UR13, R0 ;  /* 0x00000000000d72ca */ /* 0x000fe200000e0000 */
[----:B------:R-:W-:Y:S02]  /*0930*/  @P0 VIADD R2, R2, 0x1 ;  /* 0x0000000102020836 */ /* 0x000fe40000000000 */
[----:B0-----:R-:W-:Y:S02]  /*0940*/  IMAD.MOV.U32 R160, RZ, RZ, RZ ;  /* 0x000000ffffa07224 */ /* 0x001fe400078e00ff */
[----:B------:R-:W-:Y:S02]  /*0950*/  IMAD.MOV.U32 R6, RZ, RZ, R2 ;  /* 0x000000ffff067224 */ /* 0x000fe400078e0002 */
[----:B------:R-:W-:Y:S02]  /*0960*/  IMAD.MOV.U32 R2, RZ, RZ, RZ ;  /* 0x000000ffff027224 */ /* 0x000fe400078e00ff */
[----:B------:R-:W-:Y:S01]  /*0970*/  @!P2 IMAD.MOV R6, RZ, RZ, -R6 ;  /* 0x000000ffff06a224 */ /* 0x000fe200078e0a06 */
[----:B------:R-:W-:Y:S01]  /*0980*/  @!P1 LOP3.LUT R6, RZ, R11, RZ, 0x33, !PT ;  /* 0x0000000bff069212 */ /* 0x000fe200078e33ff */
[----:B--2---:R-:W-:-:S02]  /*0990*/  IMAD.MOV R0, RZ, RZ, -R161 ;  /* 0x000000ffff007224 */ /* 0x004fc400078e0aa1 */
[----:B------:R-:W-:Y:S01]  /*09a0*/  IMAD.HI.U32 R4, R3, R7, R2 ;  /* 0x0000000703047227 */ /* 0x000fe200078e0002 */
[----:B------:R-:W-:Y:S02]  /*09b0*/  USHF.L.U32 UR4, UR13, 0x15, URZ ;  /* 0x000000150d047899 */ /* 0x000fe400080006ff */
[----:B------:R-:W-:Y:S01]  /*09c0*/  USHF.L.U32 UR5, UR13, 0x6, URZ ;  /* 0x000000060d057899 */ /* 0x000fe200080006ff */
[----:B------:R-:W-:Y:S01]  /*09d0*/  IMAD.MOV.U32 R9, RZ, RZ, R0 ;  /* 0x000000ffff097224 */ /* 0x000fe200078e0000 */
[----:B------:R-:W-:Y:S01]  /*09e0*/  ULOP3.LUT UR4, UR4, 0x600000, URZ, 0xc0, !UPT ;  /* 0x0060000004047892 */ /* 0x000fe2000f8ec0ff */
[----:B------:R-:W-:Y:S01]  /*09f0*/  IMAD.SHL.U32 R0, R6, 0x80, RZ ;  /* 0x0000008006007824 */ /* 0x000fe200078e00ff */
[----:B------:R-:W-:Y:S01]  /*0a00*/  ULOP3.LUT UR5, UR5, 0x100, URZ, 0xc0, !UPT ;  /* 0x0000010005057892 */ /* 0x000fe2000f8ec0ff */
[----:B------:R-:W-:Y:S02]  /*0a10*/  IMAD R9, R9, R164, RZ ;  /* 0x000000a409097224 */ /* 0x000fe400078e02ff */
[----:B------:R-:W-:Y:S01]  /*0a20*/  IMAD.MOV R2, RZ, RZ, -R6 ;  /* 0x000000ffff027224 */ /* 0x000fe200078e0a06 */
[----:B------:R-:W-:Y:S01]  /*0a30*/  LOP3.LUT R26, R0, R5, RZ, 0xfc, !PT ;  /* 0x00000005001a7212 */ /* 0x000fe200078efcff */
[----:B------:R-:W-:Y:S01]  /*0a40*/  IMAD.HI.U32 R160, R161, R9, R160 ;  /* 0x00000009a1a07227 */ /* 0x000fe200078e00a0 */
[----:B------:R-:W-:-:S02]  /*0a50*/  UIADD3 UR10, UPT, UPT, UR5, UR4, UR8 ;  /* 0x00000004050a7290 */ /* 0x000fc4000fffe008 */
[----:B------:R-:W-:Y:S01]  /*0a60*/  IABS R119, R26 ;  /* 0x0000001a00777213 */ /* 0x000fe20000000000 */
[----:B------:R-:W-:Y:S01]  /*0a70*/  IMAD R2, R11, R2, R10 ;  /* 0x000000020b027224 */ /* 0x000fe200078e020a */
[----:B------:R-:W-:Y:S01]  /*0a80*/  LOP3.LUT R31, R26, 0x8, RZ, 0xfc, !PT ;  /* 0x000000081a1f7812 */ /* 0x000fe200078efcff */
[----:B------:R-:W-:Y:S01]  /*0a90*/  VIADD R169, R0, UR13 ;  /* 0x0000000d00a97c36 */ /* 0x000fe20008000000 */
[----:B------:R-:W-:Y:S01]  /*0aa0*/  LOP3.LUT R53, R26, 0x20, RZ, 0xfc, !PT ;  /* 0x000000201a357812 */ /* 0x000fe200078efcff */
[----:B------:R-:W-:Y:S01]  /*0ab0*/  IMAD.HI.U32 R3, R160, R119, RZ ;  /* 0x00000077a0037227 */ /* 0x000fe200078e00ff */
[----:B------:R-:W-:Y:S01]  /*0ac0*/  LOP3.LUT R41, R26, 0x10, RZ, 0xfc, !PT ;  /* 0x000000101a297812 */ /* 0x000fe200078efcff */
[----:B------:R-:W-:Y:S01]  /*0ad0*/  UMOV UR4, 0x1 ;  /* 0x0000000100047882 */ /* 0x000fe20000000000 */
[----:B------:R-:W-:Y:S01]  /*0ae0*/  IABS R117, R31 ;  /* 0x0000001f00757213 */ /* 0x000fe20000000000 */
[----:B------:R-:W-:Y:S01]  /*0af0*/  IMAD.MOV R3, RZ, RZ, -R3 ;  /* 0x000000ffff037224 */ /* 0x000fe200078e0a03 */
[----:B------:R-:W-:Y:S01]  /*0b00*/  IABS R127, R53 ;  /* 0x00000035007f7213 */ /* 0x000fe20000000000 */
[----:B------:R-:W-:Y:S01]  /*0b10*/  IMAD.IADD R2, R8, 0x1, R2 ;  /* 0x0000000108027824 */ /* 0x000fe200078e0202 */
[----:B------:R-:W-:Y:S01]  /*0b20*/  IABS R121, R41 ;  /* 0x0000002900797213 */ /* 0x000fe20000000000 */
[----:B------:R-:W-:Y:S01]  /*0b30*/  IMAD R119, R164, R3, R119 ;  /* 0x00000003a4777224 */ /* 0x000fe200078e0277 */
[----:B------:R-:W-:Y:S01]  /*0b40*/  LOP3.LUT R77, R26, 0x30, RZ, 0xfc, !PT ;  /* 0x000000301a4d7812 */ /* 0x000fe200078efcff */
[----:B------:R-:W-:Y:S01]  /*0b50*/  IMAD R3, R2, 0x200, R141 ;  /* 0x0000020002037824 */ /* 0x000fe200078e028d */
[----:B------:R-:W-:Y:S01]  /*0b60*/  LOP3.LUT R65, R26, 0x28, RZ, 0xfc, !PT ;  /* 0x000000281a417812 */ /* 0x000fe200078efcff */
[----:B------:R-:W-:Y:S01]  /*0b70*/  IMAD.HI.U32 R5, R160, R117, RZ ;  /* 0x00000075a0057227 */ /* 0x000fe200078e00ff */
[----:B------:R-:W-:-:S02]  /*0b80*/  IABS R13, R77 ;  /* 0x0000004d000d7213 */ /* 0x000fc40000000000 */
[----:B------:R-:W-:Y:S01]  /*0b90*/  IABS R9, R3 ;  /* 0x0000000300097213 */ /* 0x000fe20000000000 */
[----:B------:R-:W-:Y:S01]  /*0ba0*/  IMAD.HI.U32 R7, R160, R127, RZ ;  /* 0x0000007fa0077227 */ /* 0x000fe200078e00ff */
[----:B------:R-:W-:Y:S02]  /*0bb0*/  LOP3.LUT R89, R26, 0x40, RZ, 0xfc, !PT ;  /* 0x000000401a597812 */ /* 0x000fe400078efcff */
[----:B------:R-:W-:Y:S01]  /*0bc0*/  IABS R91, R65 ;  /* 0x00000041005b7213 */ /* 0x000fe20000000000 */
[----:B------:R-:W-:Y:S01]  /*0bd0*/  VIADD R2, R3, 0x100 ;  /* 0x0000010003027836 */ /* 0x000fe20000000000 */
[----:B------:R-:W-:Y:S01]  /*0be0*/  IABS R137, R89 ;  /* 0x0000005900897213 */ /* 0x000fe20000000000 */
[----:B------:R-:W-:Y:S01]  /*0bf0*/  IMAD.HI.U32 R6, R160, R121, RZ ;  /* 0x00000079a0067227 */ /* 0x000fe200078e00ff */
[C---:B------:R-:W-:Y:S02]  /*0c00*/  LOP3.LUT R101, R26.reuse, 0x48, RZ, 0xfc, !PT ;  /* 0x000000481a657812 */ /* 0x040fe400078efcff */
[----:B------:R-:W-:Y:S01]  /*0c10*/  IABS R11, R2 ;  /* 0x00000002000b7213 */ /* 0x000fe20000000000 */
[----:B------:R-:W-:Y:S01]  /*0c20*/  IMAD.MOV R5, RZ, RZ, -R5 ;  /* 0x000000ffff057224 */ /* 0x000fe200078e0a05 */
[----:B------:R-:W-:Y:S01]  /*0c30*/  LOP3.LUT R111, R26, 0x50, RZ, 0xfc, !PT ;  /* 0x000000501a6f7812 */ /* 0x000fe200078efcff */
[----:B------:R-:W-:Y:S01]  /*0c40*/  IMAD.MOV R7, RZ, RZ, -R7 ;  /* 0x000000ffff077224 */ /* 0x000fe200078e0a07 */
[----:B------:R-:W-:Y:S01]  /*0c50*/  IABS R133, R101 ;  /* 0x0000006500857213 */ /* 0x000fe20000000000 */
[----:B------:R-:W-:Y:S01]  /*0c60*/  IMAD.MOV R6, RZ, RZ, -R6 ;  /* 0x000000ffff067224 */ /* 0x000fe200078e0a06 */
[----:B------:R-:W-:Y:S01]  /*0c70*/  IABS R131, R111 ;  /* 0x0000006f00837213 */ /* 0x000fe20000000000 */
[----:B------:R-:W-:Y:S01]  /*0c80*/  IMAD R117, R164, R5, R117 ;  /* 0x00000005a4757224 */ /* 0x000fe200078e0275 */
[----:B------:R-:W-:Y:S01]  /*0c90*/  LOP3.LUT R165, R26, 0x68, RZ, 0xfc, !PT ;  /* 0x000000681aa57812 */ /* 0x000fe200078efcff */
[----:B------:R-:W-:Y:S01]  /*0ca0*/  IMAD R127, R164, R7, R127 ;  /* 0x00000007a47f7224 */ /* 0x000fe200078e027f */
[----:B------:R-:W-:Y:S01]  /*0cb0*/  LOP3.LUT R162, R26, 0x60, RZ, 0xfc, !PT ;  /* 0x000000601aa27812 */ /* 0x000fe200078efcff */
[----:B------:R-:W-:-:S03]  /*0cc0*/  IMAD.HI.U32 R7, R160, R13, RZ ;  /* 0x0000000da0077227 */ /* 0x000fc600078e00ff */
[----:B------:R-:W-:Y:S01]  /*0cd0*/  IABS R161, R162 ;  /* 0x000000a200a17213 */ /* 0x000fe20000000000 */
[----:B------:R-:W-:-:S04]  /*0ce0*/  IMAD.HI.U32 R5, R4, R9, RZ ;  /* 0x0000000904057227 */ /* 0x000fc800078e00ff */
[----:B------:R-:W-:Y:S02]  /*0cf0*/  IMAD R121, R164, R6, R121 ;  /* 0x00000006a4797224 */ /* 0x000fe400078e0279 */
[----:B------:R-:W-:-:S04]  /*0d00*/  IMAD.HI.U32 R4, R4, R11, RZ ;  /* 0x0000000b04047227 */ /* 0x000fc800078e00ff */
[----:B------:R-:W-:-:S04]  /*0d10*/  IMAD.HI.U32 R6, R160, R91, RZ ;  /* 0x0000005ba0067227 */ /* 0x000fc800078e00ff */
[----:B------:R-:W-:Y:S02]  /*0d20*/  IMAD.MOV R7, RZ, RZ, -R7 ;  /* 0x000000ffff077224 */ /* 0x000fe400078e0a07 */
[----:B------:R-:W-:-:S04]  /*0d30*/  IMAD.HI.U32 R8, R160, R137, RZ ;  /* 0x00000089a0087227 */ /* 0x000fc800078e00ff */
[----:B------:R-:W-:Y:S02]  /*0d40*/  IMAD.MOV R4, RZ, RZ, -R4 ;  /* 0x000000ffff047224 */ /* 0x000fe400078e0a04 */
[----:B------:R-:W-:Y:S02]  /*0d50*/  IMAD.MOV R10, RZ, RZ, -R6 ;  /* 0x000000ffff0a7224 */ /* 0x000fe400078e0a06 */
[----:B------:R-:W-:Y:S02]  /*0d60*/  IMAD.MOV R6, RZ, RZ, -R5 ;  /* 0x000000ffff067224 */ /* 0x000fe400078e0a05 */
[----:B------:R-:W-:Y:S02]  /*0d70*/  IMAD R5, R164, R7, R13 ;  /* 0x00000007a4057224 */ /* 0x000fe400078e020d */
[----:B------:R-:W-:Y:S02]  /*0d80*/  IMAD.MOV R8, RZ, RZ, -R8 ;  /* 0x000000ffff087224 */ /* 0x000fe400078e0a08 */
[----:B------:R-:W-:-:S02]  /*0d90*/  IMAD R7, R20, R4, R11 ;  /* 0x0000000414077224 */ /* 0x000fc400078e020b */
[----:B------:R-:W-:Y:S02]  /*0da0*/  VIADD R4, R150, 0xffffffee ;  /* 0xffffffee96047836 */ /* 0x000fe40000000000 */
[----:B------:R-:W-:Y:S02]  /*0db0*/  IMAD R137, R164, R8, R137 ;  /* 0x00000008a4897224 */ /* 0x000fe400078e0289 */
[----:B------:R-:W-:Y:S01]  /*0dc0*/  VIADD R8, R150, 0xffffffed ;  /* 0xffffffed96087836 */ /* 0x000fe20000000000 */
[----:B------:R-:W-:Y:S01]  /*0dd0*/  ISETP.GE.U32.AND P3, PT, R4, 0x7fffffcf, PT ;  /* 0x7fffffcf0400780c */ /* 0x000fe20003f66070 */
[----:B------:R-:W-:Y:S02]  /*0de0*/  IMAD R6, R20, R6, R9 ;  /* 0x0000000614067224 */ /* 0x000fe400078e0209 */
[----:B------:R-:W-:Y:S01]  /*0df0*/  VIADD R9, R150, 0xffffffec ;  /* 0xffffffec96097836 */ /* 0x000fe20000000000 */
[----:B------:R-:W-:Y:S01]  /*0e00*/  ISETP.GE.U32.AND P2, PT, R8, 0x7fffffce, PT ;  /* 0x7fffffce0800780c */ /* 0x000fe20003f46070 */
[----:B------:R-:W-:-:S02]  /*0e10*/  VIADD R4, R150, 0xffffffe9 ;  /* 0xffffffe996047836 */ /* 0x000fc40000000000 */
[C---:B------:R-:W-:Y:S01]  /*0e20*/  VIADD R8, R150.reuse, 0xffffffe8 ;  /* 0xffffffe896087836 */ /* 0x040fe20000000000 */
[----:B------:R-:W-:Y:S01]  /*0e30*/  ISETP.GE.U32.AND P1, PT, R9, 0x7fffffcd, PT ;  /* 0x7fffffcd0900780c */ /* 0x000fe20003f26070 */
[----:B------:R-:W-:Y:S01]  /*0e40*/  VIADD R9, R150, 0xffffffef ;  /* 0xffffffef96097836 */ /* 0x000fe20000000000 */
[----:B------:R-:W-:Y:S01]  /*0e50*/  ISETP.GE.U32.AND P6, PT, R4, 0x7fffffca, PT ;  /* 0x7fffffca0400780c */ /* 0x000fe20003fc6070 */
[----:B------:R-:W-:Y:S01]  /*0e60*/  VIADD R4, R150, 0xffffffeb ;  /* 0xffffffeb96047836 */ /* 0x000fe20000000000 */
[----:B------:R-:W-:Y:S01]  /*0e70*/  ISETP.GE.U32.AND P5, PT, R8, 0x7fffffc9, PT ;  /* 0x7fffffc90800780c */ /* 0x000fe20003fa6070 */
[----:B------:R-:W-:Y:S01]  /*0e80*/  IMAD R91, R164, R10, R91 ;  /* 0x0000000aa45b7224 */ /* 0x000fe200078e025b */
[----:B------:R-:W-:Y:S01]  /*0e90*/  SEL R10, RZ, 0x1, P1 ;  /* 0x00000001ff0a7807 */ /* 0x000fe20000800000 */
[C---:B------:R-:W-:Y:S01]  /*0ea0*/  VIADD R8, R150.reuse, 0xffffffe4 ;  /* 0xffffffe496087836 */ /* 0x040fe20000000000 */
[----:B------:R-:W-:Y:S01]  /*0eb0*/  ISETP.GE.U32.AND P4, PT, R9, 0x7fffffd0, PT ;  /* 0x7fffffd00900780c */ /* 0x000fe20003f86070 */
[----:B------:R-:W-:Y:S01]  /*0ec0*/  VIADD R9, R150, 0xffffffea ;  /* 0xffffffea96097836 */ /* 0x000fe20000000000 */
[----:B------:R-:W-:Y:S01]  /*0ed0*/  ISETP.GE.U32.AND P1, PT, R4, 0x7fffffcc, PT ;  /* 0x7fffffcc0400780c */ /* 0x000fe20003f26070 */
[C---:B------:R-:W-:Y:S01]  /*0ee0*/  VIADD R4, R150.reuse, 0xffffffe5 ;  /* 0xffffffe596047836 */ /* 0x040fe20000000000 */
[----:B------:R-:W-:Y:S01]  /*0ef0*/  SEL R11, RZ, 0x1fffe, P2 ;  /* 0x0001fffeff0b7807 */ /* 0x000fe20001000000 */
[----:B------:R-:W-:Y:S01]  /*0f00*/  VIADD R13, R150, 0xffffffe7 ;  /* 0xffffffe7960d7836 */ /* 0x000fe20000000000 */
[----:B------:R-:W-:Y:S01]  /*0f10*/  ISETP.GE.U32.AND P2, PT, R8, 0x7fffffc5, PT ;  /* 0x7fffffc50800780c */ /* 0x000fe20003f46070 */
[----:B------:R-:W-:Y:S01]  /*0f20*/  VIADD R118, R169, 0x18 ;  /* 0x00000018a9767836 */ /* 0x000fe20000000000 */
[----:B------:R-:W-:Y:S01]  /*0f30*/  SEL R8, RZ, 0x4, P3 ;  /* 0x00000004ff087807 */ /* 0x000fe20001800000 */
[----:B------:R-:W-:Y:S01]  /*0f40*/  IMAD.IADD R10, R10, 0x1, R11 ;  /* 0x000000010a0a7824 */ /* 0x000fe200078e020b */
[----:B------:R-:W-:-:S02]  /*0f50*/  ISETP.GE.U32.AND P0, PT, R9, 0x7fffffcb, PT ;  /* 0x7fffffcb0900780c */ /* 0x000fc40003f06070 */
[----:B------:R-:W-:Y:S01]  /*0f60*/  ISETP.GE.U32.AND P3, PT, R4, 0x7fffffc6, PT ;  /* 0x7fffffc60400780c */ /* 0x000fe20003f66070 */
[----:B------:R-:W-:Y:S01]  /*0f70*/  VIADD R4, R150, 0xffffffe1 ;  /* 0xffffffe196047836 */ /* 0x000fe20000000000 */
[----:B------:R-:W-:Y:S02]  /*0f80*/  SEL R9, RZ, 0x7fff8, P4 ;  /* 0x0007fff8ff097807 */ /* 0x000fe40002000000 */
[----:B------:R-:W-:Y:S02]  /*0f90*/  ISETP.GE.U32.AND P4, PT, R12, 0x7fffffc7, PT ;  /* 0x7fffffc70c00780c */ /* 0x000fe40003f86070 */
[----:B------:R-:W-:Y:S02]  /*0fa0*/  SEL R12, RZ, 0x1, P5 ;  /* 0x00000001ff0c7807 */ /* 0x000fe40002800000 */
[----:B------:R-:W-:Y:S02]  /*0fb0*/  ISETP.GE.U32.AND P5, PT, R13, 0x7fffffc8, PT ;  /* 0x7fffffc80d00780c */ /* 0x000fe40003fa6070 */
[----:B------:R-:W-:-:S02]  /*0fc0*/  SEL R13, RZ, 0x1fffe, P6 ;  /* 0x0001fffeff0d7807 */ /* 0x000fc40003000000 */
[----:B------:R-:W-:Y:S01]  /*0fd0*/  ISETP.GE.U32.AND P6, PT, R4, 0x7fffffc2, PT ;  /* 0x7fffffc20400780c */ /* 0x000fe20003fc6070 */
[----:B------:R-:W-:Y:S01]  /*0fe0*/  VIADD R4, R150, 0xffffffe0 ;  /* 0xffffffe096047836 */ /* 0x000fe20000000000 */
[----:B------:R-:W-:Y:S01]  /*0ff0*/  SEL R14, RZ, 0x1, P2 ;  /* 0x00000001ff0e7807 */ /* 0x000fe20001000000 */
[----:B------:R-:W-:Y:S01]  /*1000*/  IMAD.IADD R13, R12, 0x1, R13 ;  /* 0x000000010c0d7824 */ /* 0x000fe200078e020d */
[----:B------:R-:W-:Y:S02]  /*1010*/  SEL R15, RZ, 0x1fffe, P3 ;  /* 0x0001fffeff0f7807 */ /* 0x000fe40001800000 */
[----:B------:R-:W-:Y:S02]  /*1020*/  ISETP.GE.U32.AND P2, PT, R4, 0x7fffffc1, PT ;  /* 0x7fffffc10400780c */ /* 0x000fe40003f46070 */
[----:B------:R-:W-:Y:S02]  /*1030*/  ISETP.GE.U32.AND P3, PT, R17, 0x7fffffc3, PT ;  /* 0x7fffffc31100780c */ /* 0x000fe40003f66070 */
[----:B------:R-:W-:-:S02]  /*1040*/  SEL R18, RZ, 0x1fffe, P6 ;  /* 0x0001fffeff127807 */ /* 0x000fc40003000000 */
[----:B------:R-:W-:Y:S02]  /*1050*/  SEL R17, RZ, 0x1, P2 ;  /* 0x00000001ff117807 */ /* 0x000fe40001000000 */
[----:B------:R-:W-:Y:S01]  /*1060*/  ISETP.GE.U32.AND P6, PT, R16, 0x7fffffc4, PT ;  /* 0x7fffffc41000780c */ /* 0x000fe20003fc6070 */
[----:B------:R-:W-:Y:S01]  /*1070*/  IMAD.IADD R16, R14, 0x1, R15 ;  /* 0x000000010e107824 */ /* 0x000fe200078e020f */
[----:B------:R-:W-:Y:S01]  /*1080*/  SEL R12, RZ, 0x7fff8, P1 ;  /* 0x0007fff8ff0c7807 */ /* 0x000fe20000800000 */
[----:B------:R-:W-:Y:S01]  /*1090*/  IMAD.IADD R19, R17, 0x1, R18 ;  /* 0x0000000111137824 */ /* 0x000fe200078e0212 */
[----:B------:R-:W-:Y:S02]  /*10a0*/  ISETP.GT.U32.AND P1, PT, R20, R7, PT ;  /* 0x000000071400720c */ /* 0x000fe40003f24070 */
[----:B------:R-:W-:Y:S02]  /*10b0*/  SEL R11, RZ, 0x4, P0 ;  /* 0x00000004ff0b7807 */ /* 0x000fe40000000000 */
[----:B------:R-:W-:-:S02]  /*10c0*/  SEL R17, RZ, 0x4, P3 ;  /* 0x00000004ff117807 */ /* 0x000fc40001800000 */
[----:B------:R-:W-:Y:S02]  /*10d0*/  SEL R18, RZ, 0x7fff8, P6 ;  /* 0x0007fff8ff127807 */ /* 0x000fe40003000000 */
[----:B------:R-:W-:Y:S02]  /*10e0*/  LOP3.LUT R13, R13, 0x3, RZ, 0xc0, !PT ;  /* 0x000000030d0d7812 */ /* 0x000fe400078ec0ff */
[----:B------:R-:W-:Y:S02]  /*10f0*/  LOP3.LUT R19, R19, 0x3, RZ, 0xc0, !PT ;  /* 0x0000000313137812 */ /* 0x000fe400078ec0ff */
[----:B------:R-:W-:Y:S01]  /*1100*/  SEL R14, RZ, 0x4, P4 ;  /* 0x00000004ff0e7807 */ /* 0x000fe20002000000 */
[----:B------:R-:W-:Y:S01]  /*1110*/  @!P1 IMAD.IADD R7, R7, 0x1, -R20 ;  /* 0x0000000107079824 */ /* 0x000fe200078e0a14 */
[----:B------:R-:W-:Y:S02]  /*1120*/  SEL R15, RZ, 0x7fff8, P5 ;  /* 0x0007fff8ff0f7807 */ /* 0x000fe40002800000 */
[----:B------:R-:W-:-:S02]  /*1130*/  LOP3.LUT R16, R16, 0x3, RZ, 0xc0, !PT ;  /* 0x0000000310107812 */ /* 0x000fc400078ec0ff */
[----:B------:R-:W-:Y:S02]  /*1140*/  IADD3 R12, PT, PT, R13, R12, R11 ;  /* 0x0000000c0d0c7210 */ /* 0x000fe40007ffe00b */
[----:B------:R-:W-:Y:S02]  /*1150*/  IADD3 R17, PT, PT, R19, R18, R17 ;  /* 0x0000001213117210 */ /* 0x000fe40007ffe011 */
[----:B------:R-:W-:Y:S01]  /*1160*/  ISETP.GT.U32.AND P0, PT, R20, R6, PT ;  /* 0x000000061400720c */ /* 0x000fe20003f04070 */
[----:B------:R-:W-:Y:S01]  /*1170*/  IMAD.SHL.U32 R12, R12, 0x100, RZ ;  /* 0x000001000c0c7824 */ /* 0x000fe200078e00ff */
[----:B------:R-:W-:Y:S02]  /*1180*/  IADD3 R14, PT, PT, R16, R15, R14 ;  /* 0x0000000f100e7210 */ /* 0x000fe40007ffe00e */
[----:B------:R-:W-:Y:S02]  /*1190*/  LOP3.LUT R17, R17, 0xf, RZ, 0xc0, !PT ;  /* 0x0000000f11117812 */ /* 0x000fe400078ec0ff */
[----:B------:R-:W-:-:S02]  /*11a0*/  LOP3.LUT R10, R10, 0x3, RZ, 0xc0, !PT ;  /* 0x000000030a0a7812 */ /* 0x000fc400078ec0ff */
[----:B------:R-:W-:Y:S01]  /*11b0*/  LOP3.LUT R12, R12, 0xf00, RZ, 0xe2, !PT ;  /* 0x00000f000c0c7812 */ /* 0x000fe200078ee2ff */
[----:B------:R-:W-:Y:S01]  /*11c0*/  IMAD R14, R14, 0x10, R17 ;  /* 0x000000100e0e7824 */ /* 0x000fe200078e0211 */
[----:B------:R-:W-:Y:S01]  /*11d0*/  IADD3 R11, PT, PT, R10, R9, R8 ;  /* 0x000000090a0b7210 */ /* 0x000fe20007ffe008 */
[----:B------:R-:W-:Y:S01]  /*11e0*/  IMAD.HI.U32 R8, R160, R133, RZ ;  /* 0x00000085a0087227 */ /* 0x000fe200078e00ff */
[----:B------:R-:W-:Y:S02]  /*11f0*/  ISETP.GT.U32.AND P1, PT, R20, R7, PT ;  /* 0x000000071400720c */ /* 0x000fe40003f24070 */
[----:B------:R-:W-:Y:S01]  /*1200*/  LOP3.LUT R14, R14, 0xff, RZ, 0xc0, !PT ;  /* 0x000000ff0e0e7812 */ /* 0x000fe200078ec0ff */
[----:B------:R-:W-:Y:S01]  /*1210*/  @!P0 IMAD.IADD R6, R6, 0x1, -R20 ;  /* 0x0000000106068824 */ /* 0x000fe200078e0a14 */
[----:B------:R-:W-:Y:S01]  /*1220*/  ISETP.GE.AND P6, PT, R3, RZ, PT ;  /* 0x000000ff0300720c */ /* 0x000fe20003fc6270 */
[----:B------:R-:W-:Y:S01]  /*1230*/  IMAD.HI.U32 R9, R160, R131, RZ ;  /* 0x00000083a0097227 */ /* 0x000fe200078e00ff */
[----:B------:R-:W-:-:S02]  /*1240*/  IABS R135, R118 ;  /* 0x0000007600877213 */ /* 0x000fc40000000000 */
[----:B------:R-:W-:Y:S01]  /*1250*/  ISETP.GT.U32.AND P0, PT, R20, R6, PT ;  /* 0x000000061400720c */ /* 0x000fe20003f04070 */
[----:B------:R-:W-:Y:S02]  /*1260*/  IMAD R11, R11, 0x1000, R12 ;  /* 0x000010000b0b7824 */ /* 0x000fe400078e020c */
[----:B------:R-:W-:Y:S02]  /*1270*/  IMAD.MOV R8, RZ, RZ, -R8 ;  /* 0x000000ffff087224 */ /* 0x000fe400078e0a08 */
[----:B------:R-:W-:Y:S02]  /*1280*/  IMAD.MOV R9, RZ, RZ, -R9 ;  /* 0x000000ffff097224 */ /* 0x000fe400078e0a09 */
[----:B------:R-:W-:Y:S02]  /*1290*/  IMAD.IADD R11, R11, 0x1, R14 ;  /* 0x000000010b0b7824 */ /* 0x000fe400078e020e */
[C---:B------:R-:W-:Y:S02]  /*12a0*/  IMAD R133, R164.reuse, R8, R133 ;  /* 0x00000008a4857224 */ /* 0x040fe400078e0285 */
[----:B------:R-:W-:Y:S01]  /*12b0*/  IMAD R131, R164, R9, R131 ;  /* 0x00000009a4837224 */ /* 0x000fe200078e0283 */
[----:B------:R-:W-:Y:S01]  /*12c0*/  LOP3.LUT R125, R11, 0xffff, RZ, 0xc0, !PT ;  /* 0x0000ffff0b7d7812 */ /* 0x000fe200078ec0ff */
[C---:B------:R-:W-:Y:S01]  /*12d0*/  VIADD R8, R150.reuse, 0xffffffff ;  /* 0xffffffff96087836 */ /* 0x040fe20000000000 */
[----:B------:R-:W-:Y:S01]  /*12e0*/  IABS R11, R165 ;  /* 0x000000a5000b7213 */ /* 0x000fe20000000000 */
[----:B------:R-:W-:-:S02]  /*12f0*/  VIADD R9, R150, 0xfffffff7 ;  /* 0xfffffff796097836 */ /* 0x000fc40000000000 */
[--C-:B------:R-:W-:Y:S01]  /*1300*/  @!P1 IMAD.IADD R7, R7, 0x1, -R20.reuse ;  /* 0x0000000107079824 */ /* 0x100fe200078e0a14 */
[----:B------:R-:W-:Y:S01]  /*1310*/  ISETP.GE.AND P1, PT, R2, RZ, PT ;  /* 0x000000ff0200720c */ /* 0x000fe20003f26270 */
[----:B------:R-:W-:Y:S01]  /*1320*/  @!P0 IMAD.IADD R6, R6, 0x1, -R20 ;  /* 0x0000000106068824 */ /* 0x000fe200078e0a14 */
[----:B------:R-:W-:Y:S01]  /*1330*/  ISETP.GE.U32.AND P5, PT, R8, 0x7fffffe0, PT ;  /* 0x7fffffe00800780c */ /* 0x000fe20003fa6070 */
[----:B------:R-:W-:Y:S01]  /*1340*/  VIADD R8, R150, 0xfffffffe ;  /* 0xfffffffe96087836 */ /* 0x000fe20000000000 */
[----:B------:R-:W-:Y:S01]  /*1350*/  ISETP.GE.U32.AND P4, PT, R9, 0x7fffffd8, PT ;  /* 0x7fffffd80900780c */ /* 0x000fe20003f86070 */
[----:B------:R-:W-:Y:S01]  /*1360*/  IMAD.HI.U32 R10, R160, R161, RZ ;  /* 0x000000a1a00a7227 */ /* 0x000fe200078e00ff */
[----:B------:R-:W-:Y:S02]  /*1370*/  SHF.R.U32.HI R9, RZ, 0xf, R125 ;  /* 0x0000000fff097819 */ /* 0x000fe4000001167d */
[----:B------:R-:W-:Y:S01]  /*1380*/  ISETP.GE.U32.AND P3, PT, R8, 0x7fffffdf, PT ;  /* 0x7fffffdf0800780c */ /* 0x000fe20003f66070 */
[----:B------:R-:W-:Y:S01]  /*1390*/  IMAD.MOV.U32 R8, RZ, RZ, R7 ;  /* 0x000000ffff087224 */ /* 0x000fe200078e0007 */
[----:B------:R-:W-:Y:S01]  /*13a0*/  LOP3.LUT P0, RZ, R9, 0x1, RZ, 0xc0, !PT ;  /* 0x0000000109ff7812 */ /* 0x000fe2000780c0ff */
[----:B------:R-:W-:-:S04]  /*13b0*/  IMAD.HI.U32 R9, R160, R11, RZ ;  /* 0x0000000ba0097227 */ /* 0x000fc800078e00ff */
[----:B------:R-:W-:-:S04]  /*13c0*/  IMAD.HI.U32 R7, R160, R135, RZ ;  /* 0x00000087a0077227 */ /* 0x000fc800078e00ff */
[----:B------:R-:W-:Y:S02]  /*13d0*/  IMAD.MOV R166, RZ, RZ, -R9 ;  /* 0x000000ffffa67224 */ /* 0x000fe400078e0a09 */
[----:B------:R-:W-:Y:S01]  /*13e0*/  @!P1 IMAD.MOV R8, RZ, RZ, -R8 ;  /* 0x000000ffff089224 */ /* 0x000fe200078e0a08 */
[----:B------:R-:W-:Y:S01]  /*13f0*/  ISETP.NE.U32.AND P1, PT, R141, RZ, PT ;  /* 0x000000ff8d00720c */ /* 0x000fe20003f25070 */
[----:B------:R-:W-:Y:S01]  /*1400*/  @!P6 IMAD.MOV R6, RZ, RZ, -R6 ;  /* 0x000000ffff06e224 */ /* 0x000fe200078e0a06 */
[----:B------:R-:W-:Y:S01]  /*1410*/  ISETP.NE.AND P6, PT, R114, RZ, PT ;  /* 0x000000ff7200720c */ /* 0x000fe20003fc5270 */
[----:B------:R-:W-:Y:S01]  /*1420*/  IMAD.MOV R9, RZ, RZ, -R7 ;  /* 0x000000ffff097224 */ /* 0x000fe200078e0a07 */
[----:B------:R-:W-:Y:S01]  /*1430*/  LOP3.LUT R7, RZ, R114, RZ, 0x33, !PT ;  /* 0x00000072ff077212 */ /* 0x000fe200078e33ff */
[----:B------:R-:W-:Y:S02]  /*1440*/  IMAD.MOV R10, RZ, RZ, -R10 ;  /* 0x000000ffff0a7224 */ /* 0x000fe400078e0a0a */
[C---:B------:R-:W-:Y:S01]  /*1450*/  IMAD R135, R164.reuse, R9, R135 ;  /* 0x00000009a4877224 */ /* 0x040fe200078e0287 */
[C---:B------:R-:W-:Y:S01]  /*1460*/  SEL R9, R7.reuse, R6, !P6 ;  /* 0x0000000607097207 */ /* 0x040fe20007000000 */
[C---:B------:R-:W-:Y:S01]  /*1470*/  IMAD R161, R164.reuse, R10, R161 ;  /* 0x0000000aa4a17224 */ /* 0x040fe200078e02a1 */
[----:B------:R-:W-:Y:S01]  /*1480*/  SEL R8, R7, R8, !P6 ;  /* 0x0000000807087207 */ /* 0x000fe20007000000 */
[----:B------:R-:W-:Y:S01]  /*1490*/  IMAD R166, R164, R166, R11 ;  /* 0x000000a6a4a67224 */ /* 0x000fe200078e020b */
[----:B---3--:R-:W-:Y:S06]  /*14a0*/  BRA.U UP0, `(.L_x_5) ;  /* 0x0000000100187547 */ /* 0x008fec000b800000 */
[----:B------:R-:W-:Y:S01]  /*14b0*/  ELECT P6, URZ, PT ;  /* 0x0000000000ff782f */ /* 0x000fe200038c0000 */
[----:B------:R-:W-:Y:S01]  /*14c0*/  IMAD.MOV.U32 R6, RZ, RZ, 0x1 ;  /* 0x00000001ff067424 */ /* 0x000fe200078e00ff */
[----:B------:R-:W-:Y:S01]  /*14d0*/  UMOV UR5, 0x40 ;  /* 0x0000004000057882 */ /* 0x000fe20000000000 */
[----:B------:R-:W-:Y:S01]  /*14e0*/  UVIRTCOUNT.DEALLOC.SMPOOL 0x80 ;  /* 0x000000800000784c */ /* 0x000fe20000000000 */
[----:B------:R-:W-:-:S09]  /*14f0*/  ULEA UR5, UR12, UR5, 0x18 ;  /* 0x000000050c057291 */ /* 0x000fd2000f8ec0ff */
[----:B------:R0:W-:Y:S03]  /*1500*/  @P6 STS.U8 [UR5], R6 ;  /* 0x00000006ff006988 */ /* 0x0001e60008000005 */
.L_x_5:
[----:B------:R-:W-:Y:S01]  /*1510*/  STTM.x64 tmem[UR10], RZ ;  /* 0x000000ff000079ed */ /* 0x000fe2000834000a */
[----:B------:R-:W-:Y:S01]  /*1520*/  STTM.x64 tmem[UR10+0x40], RZ ;  /* 0x000040ff000079ed */ /* 0x000fe2000834000a */
[----:B------:R-:W-:Y:S01]  /*1530*/  STTM.x64 tmem[UR10+0x80], RZ ;  /* 0x000080ff000079ed */ /* 0x000fe2000834000a */
[----:B------:R-:W-:Y:S01]  /*1540*/  STTM.x64 tmem[UR10+0xc0], RZ ;  /* 0x0000c0ff000079ed */ /* 0x000fe2000834000a */
[----:B------:R-:W1:Y:S02]  /*1550*/  FENCE.VIEW.ASYNC.T ;  /* 0x00000000000073c6 */ /* 0x000e640000000200 */
[----:B-1----:R-:W-:Y:S01]  /*1560*/  VOTEU.ALL UP1, P1 ;  /* 0x0000000000ff7886 */ /* 0x002fe20000820000 */
[----:B------:R-:W-:Y:S01]  /*1570*/  VOTEU.ALL UP2, P1 ;  /* 0x0000000000ff7886 */ /* 0x000fe20000840000 */
[----:B------:R-:W-:Y:S01]  /*1580*/  IMAD R7, R9, UR20, RZ ;  /* 0x0000001409077c24 */ /* 0x000fe2000f8e02ff */
[----:B------:R-:W-:Y:S01]  /*1590*/  USHF.L.U32 UR5, UR6, 0x3, URZ ;  /* 0x0000000306057899 */ /* 0x000fe200080006ff */
[----:B------:R-:W-:Y:S01]  /*15a0*/  IMAD R9, R8, UR20, RZ ;  /* 0x0000001408097c24 */ /* 0x000fe2000f8e02ff */
[----:B------:R-:W-:-:S04]  /*15b0*/  @!UP1 UIADD3 UR14, UPT, UPT, -UR4, 0x100000, URZ ;  /* 0x00100000040e9890 */ /* 0x000fc8000fffe1ff */
[----:B------:R-:W-:Y:S02]  /*15c0*/  @!UP1 USHF.L.U32 UR15, UR14, 0xb, URZ ;  /* 0x0000000b0e0f9899 */ /* 0x000fe400080006ff */
[----:B------:R-:W-:Y:S01]  /*15d0*/  @!UP1 USHF.L.U32 UR14, UR14, 0x1, URZ ;  /* 0x000000010e0e9899 */ /* 0x000fe200080006ff */
[----:B------:R-:W-:Y:S01]  /*15e0*/  BAR.SYNC.DEFER_BLOCKING 0x0 ;  /* 0x0000000000007b1d */ /* 0x000fe20000010000 */
[C---:B0-----:R-:W-:Y:S02]  /*15f0*/  IADD3 R6, P6, PT, R7.reuse, UR16, RZ ;  /* 0x0000001007067c10 */ /* 0x041fe4000ffde0ff */
[----:B------:R-:W-:Y:S02]  /*1600*/  PRMT R172, RZ, 0x7610, R172 ;  /* 0x00007610ffac7816 */ /* 0x000fe400000000ac */
[----:B------:R-:W-:Y:S02]  /*1610*/  LEA.HI.X.SX32 R7, R7, UR17, 0x1, P6 ;  /* 0x0000001107077c11 */ /* 0x000fe4000b0f0eff */
[----:B------:R-:W-:-:S02]  /*1620*/  IADD3 R8, P6, PT, R9, UR16, RZ ;  /* 0x0000001009087c10 */ /* 0x000fc4000ffde0ff */
[----:B------:R-:W-:Y:S02]  /*1630*/  PRMT R245, RZ, 0x7610, R245 ;  /* 0x00007610fff57816 */ /* 0x000fe400000000f5 */
[----:B------:R-:W-:Y:S01]  /*1640*/  LEA.HI.X.SX32 R9, R9, UR17, 0x1, P6 ;  /* 0x0000001109097c11 */ /* 0x000fe2000b0f0eff */
[----:B------:R-:W0:Y:S02]  /*1650*/  FENCE.VIEW.ASYNC.S ;  /* 0x00000000000073c6 */ /* 0x000e240000000000 */
[----:B0-----:R0:W1:Y:S02]  /*1660*/  @!UP2 SYNCS.EXCH.64 URZ, [UR11], UR14 ;  /* 0x0000000e0bffa5b2 */ /* 0x0010640008000100 */
[----:B-1----:R-:W-:Y:S01]  /*1670*/  BAR.SYNC.DEFER_BLOCKING 0x0 ;  /* 0x0000000000007b1d */ /* 0x002fe20000010000 */
[----:B------:R-:W-:Y:S02]  /*1680*/  IADD3 R10, P6, PT, R6, UR5, RZ ;  /* 0x00000005060a7c10 */ /* 0x000fe4000ffde0ff */
[----:B------:R-:W-:Y:S01]  /*1690*/  SHF.R.U32.HI R12, RZ, 0x7, R125 ;  /* 0x00000007ff0c7819 */ /* 0x000fe2000001167d */
[----:B0-----:R-:W-:Y:S01]  /*16a0*/  USHF.R.S32.HI UR15, URZ, 0x1f, UR5 ;  /* 0x0000001fff0f7899 */ /* 0x001fe20008011405 */
[----:B------:R-:W-:-:S05]  /*16b0*/  PRMT R173, RZ, 0x7610, R173 ;  /* 0x00007610ffad7816 */ /* 0x000fca00000000ad */
[----:B------:R-:W-:Y:S01]  /*16c0*/  IADD3.X R11, PT, PT, R7, UR15, RZ, P6, !PT ;  /* 0x0000000f070b7c10 */ /* 0x000fe2000b7fe4ff */
[----:B------:R-:W-:Y:S01]  /*16d0*/  USHF.L.U32 UR12, UR6, 0x4, URZ ;  /* 0x00000004060c7899 */ /* 0x000fe200080006ff */
[----:B------:R-:W-:Y:S01]  /*16e0*/  PRMT R174, RZ, 0x7610, R174 ;  /* 0x00007610ffae7816 */ /* 0x000fe200000000ae */
[----:B------:R-:W2:Y:S04]  /*16f0*/  @!P5 LDG.E.U8 R172, desc[UR22][R6.64] ;  /* 0x0000001606acd981 */ /* 0x000ea8000c1e1100 */
[----:B------:R-:W3:Y:S01]  /*1700*/  @!P5 LDG.E.U8 R245, desc[UR22][R8.64] ;  /* 0x0000001608f5d981 */ /* 0x000ee2000c1e1100 */
[----:B------:R-:W-:Y:S01]  /*1710*/  LOP3.LUT P5, RZ, R12, 0x1, RZ, 0xc0, !PT ;  /* 0x000000010cff7812 */ /* 0x000fe200078ac0ff */
[----:B------:R-:W-:Y:S01]  /*1720*/  UIMAD UR14, UR6, 0x18, URZ ;  /* 0x00000018060e78a4 */ /* 0x000fe2000f8e02ff */
[----:B------:R-:W-:Y:S01]  /*1730*/  IADD3 R12, P6, PT, R8, UR5, RZ ;  /* 0x00000005080c7c10 */ /* 0x000fe2000ffde0ff */
[----:B------:R-:W4:Y:S01]  /*1740*/  @!P4 LDG.E.U8 R173, desc[UR22][R10.64] ;  /* 0x000000160aadc981 */ /* 0x000f22000c1e1100 */
[----:B------:R-:W-:Y:S01]  /*1750*/  USHF.R.S32.HI UR5, URZ, 0x1f, UR12 ;  /* 0x0000001fff057899 */ /* 0x000fe2000801140c */
[----:B------:R-:W-:-:S02]  /*1760*/  PRMT R243, RZ, 0x7610, R243 ;  /* 0x00007610fff37816 */ /* 0x000fc400000000f3 */
[----:B------:R-:W-:Y:S01]  /*1770*/  IADD3.X R13, PT, PT, R9, UR15, RZ, P6, !PT ;  /* 0x0000000f090d7c10 */ /* 0x000fe2000b7fe4ff */
[----:B------:R-:W-:Y:S01]  /*1780*/  USHF.R.S32.HI UR15, URZ, 0x1f, UR14 ;  /* 0x0000001fff0f7899 */ /* 0x000fe2000801140e */
[----:B------:R-:W-:-:S03]  /*1790*/  IADD3 R14, P6, PT, R6, UR12, RZ ;  /* 0x0000000c060e7c10 */ /* 0x000fc6000ffde0ff */
[----:B------:R-:W5:Y:S01]  /*17a0*/  @!P4 LDG.E.U8 R174, desc[UR22][R12.64] ;  /* 0x000000160caec981 */ /* 0x000f62000c1e1100 */
[C---:B------:R-:W-:Y:S02]  /*17b0*/  IADD3 R18, P4, PT, R8.reuse, UR12, RZ ;  /* 0x0000000c08127c10 */ /* 0x040fe4000ff9e0ff */
[----:B------:R-:W-:Y:S02]  /*17c0*/  PRMT R241, RZ, 0x7610, R241 ;  /* 0x00007610fff17816 */ /* 0x000fe400000000f1 */
[----:B------:R-:W-:Y:S02]  /*17d0*/  IADD3.X R15, PT, PT, R7, UR5, RZ, P6, !PT ;  /* 0x00000005070f7c10 */ /* 0x000fe4000b7fe4ff */
[----:B------:R-:W-:Y:S02]  /*17e0*/  IADD3.X R19, PT, PT, R9, UR5, RZ, P4, !PT ;  /* 0x0000000509137c10 */ /* 0x000fe4000a7fe4ff */
[----:B------:R-:W-:Y:S01]  /*17f0*/  IADD3 R20, P4, PT, R8, UR14, RZ ;  /* 0x0000000e08147c10 */ /* 0x000fe2000ff9e0ff */
[----:B------:R-:W-:Y:S01]  /*1800*/  USHF.R.S32.HI UR5, URZ, 0x1f, UR6 ;  /* 0x0000001fff057899 */ /* 0x000fe20008011406 */
[----:B------:R-:W2:Y:S01]  /*1810*/  @P0 LDG.E.U8 R243, desc[UR22][R14.64] ;  /* 0x000000160ef30981 */ /* 0x000ea2000c1e1100 */
[----:B------:R-:W-:-:S02]  /*1820*/  IADD3 R16, P6, PT, R6, UR14, RZ ;  /* 0x0000000e06107c10 */ /* 0x000fc4000ffde0ff */
[----:B------:R-:W-:Y:S01]  /*1830*/  IADD3.X R21, PT, PT, R9, UR15, RZ, P4, !PT ;  /* 0x0000000f09157c10 */ /* 0x000fe2000a7fe4ff */
[----:B------:R-:W2:Y:S01]  /*1840*/  @P0 LDG.E.U8 R241, desc[UR22][R18.64] ;  /* 0x0000001612f10981 */ /* 0x000ea2000c1e1100 */
[----:B------:R-:W-:Y:S02]  /*1850*/  IADD3 R22, P0, PT, R6, UR6, RZ ;  /* 0x0000000606167c10 */ /* 0x000fe4000ff1e0ff */
[----:B------:R-:W-:Y:S02]  /*1860*/  ISETP.GT.U32.AND P4, PT, R164, R117, PT ;  /* 0x00000075a400720c */ /* 0x000fe40003f84070 */
[C---:B------:R-:W-:Y:S02]  /*1870*/  IADD3.X R23, PT, PT, R7.reuse, UR5, RZ, P0, !PT ;  /* 0x0000000507177c10 */ /* 0x040fe400087fe4ff */
[----:B------:R-:W-:Y:S02]  /*1880*/  IADD3.X R17, PT, PT, R7, UR15, RZ, P6, !PT ;  /* 0x0000000f07117c10 */ /* 0x000fe4000b7fe4ff */
[----:B------:R-:W-:-:S02]  /*1890*/  PRMT R239, RZ, 0x7610, R239 ;  /* 0x00007610ffef7816 */ /* 0x000fc400000000ef */
[----:B------:R-:W-:Y:S02]  /*18a0*/  PRMT R237, RZ, 0x7610, R237 ;  /* 0x00007610ffed7816 */ /* 0x000fe400000000ed */
[----:B------:R-:W-:Y:S02]  /*18b0*/  IADD3 R24, P0, PT, R8, UR6, RZ ;  /* 0x0000000608187c10 */ /* 0x000fe4000ff1e0ff */
[----:B------:R-:W-:Y:S01]  /*18c0*/  ISETP.GT.U32.AND P6, PT, R164, R127, PT ;  /* 0x0000007fa400720c */ /* 0x000fe20003fc4070 */
[----:B------:R-:W2:Y:S01]  /*18d0*/  @P5 LDG.E.U8 R239, desc[UR22][R16.64] ;  /* 0x0000001610ef5981 */ /* 0x000ea2000c1e1100 */
[----:B------:R-:W-:Y:S02]  /*18e0*/  PRMT R175, RZ, 0x7610, R175 ;  /* 0x00007610ffaf7816 */ /* 0x000fe400000000af */
[----:B------:R-:W-:Y:S01]  /*18f0*/  PRMT R223, RZ, 0x7610, R223 ;  /* 0x00007610ffdf7816 */ /* 0x000fe200000000df */
[----:B------:R-:W2:Y:S01]  /*1900*/  @P5 LDG.E.U8 R237, desc[UR22][R20.64] ;  /* 0x0000001614ed5981 */ /* 0x000ea2000c1e1100 */
[----:B------:R-:W-:-:S02]  /*1910*/  IADD3.X R25, PT, PT, R9, UR5, RZ, P0, !PT ;  /* 0x0000000509197c10 */ /* 0x000fc400087fe4ff */
[C---:B------:R-:W-:Y:S01]  /*1920*/  ISETP.GT.U32.AND P0, PT, R164.reuse, R91, PT ;  /* 0x0000005ba400720c */ /* 0x040fe20003f04070 */
[----:B------:R-:W2:Y:S01]  /*1930*/  @!P3 LDG.E.U8 R175, desc[UR22][R22.64] ;  /* 0x0000001616afb981 */ /* 0x000ea2000c1e1100 */
[C---:B------:R-:W-:Y:S01]  /*1940*/  ISETP.GT.U32.AND P5, PT, R164.reuse, R121, PT ;  /* 0x00000079a400720c */ /* 0x040fe20003fa4070 */
[--C-:B------:R-:W-:Y:S02]  /*1950*/  @!P4 IMAD.IADD R117, R117, 0x1, -R164.reuse ;  /* 0x000000017575c824 */ /* 0x100fe400078e0aa4 */
[----:B------:R-:W2:Y:S01]  /*1960*/  @!P3 LDG.E.U8 R223, desc[UR22][R24.64] ;  /* 0x0000001618dfb981 */ /* 0x000ea2000c1e1100 */
[C---:B------:R-:W-:Y:S01]  /*1970*/  ISETP.GT.U32.AND P3, PT, R164.reuse, R5, PT ;  /* 0x00000005a400720c */ /* 0x040fe20003f64070 */
[----:B------:R-:W-:Y:S01]  /*1980*/  @!P6 IMAD.IADD R127, R127, 0x1, -R164 ;  /* 0x000000017f7fe824 */ /* 0x000fe200078e0aa4 */
[----:B------:R-:W-:-:S05]  /*1990*/  ISETP.GT.U32.AND P4, PT, R164, R117, PT ;  /* 0x00000075a400720c */ /* 0x000fca0003f84070 */
[--C-:B------:R-:W-:Y:S01]  /*19a0*/  @!P0 IMAD.IADD R91, R91, 0x1, -R164.reuse ;  /* 0x000000015b5b8824 */ /* 0x100fe200078e0aa4 */
[C---:B------:R-:W-:Y:S01]  /*19b0*/  ISETP.GT.U32.AND P0, PT, R164.reuse, R127, PT ;  /* 0x0000007fa400720c */ /* 0x040fe20003f04070 */
[----:B------:R-:W-:Y:S01]  /*19c0*/  @!P5 IMAD.IADD R121, R121, 0x1, -R164 ;  /* 0x000000017979d824 */ /* 0x000fe200078e0aa4 */
[----:B------:R-:W-:-:S03]  /*19d0*/  ISETP.GT.U32.AND P5, PT, R164, R137, PT ;  /* 0x00000089a400720c */ /* 0x000fc60003fa4070 */
[--C-:B------:R-:W-:Y:S01]  /*19e0*/  @!P3 IMAD.IADD R5, R5, 0x1, -R164.reuse ;  /* 0x000000010505b824 */ /* 0x100fe200078e0aa4 */
[C---:B------:R-:W-:Y:S02]  /*19f0*/  ISETP.GT.U32.AND P6, PT, R164.reuse, R121, PT ;  /* 0x00000079a400720c */ /* 0x040fe40003fc4070 */
[C---:B------:R-:W-:Y:S01]  /*1a00*/  ISETP.GT.U32.AND P3, PT, R164.reuse, R91, PT ;  /* 0x0000005ba400720c */ /* 0x040fe20003f64070 */
[----:B------:R-:W-:Y:S01]  /*1a10*/  @!P4 IMAD.IADD R117, R117, 0x1, -R164 ;  /* 0x000000017575c824 */ /* 0x000fe200078e0aa4 */
[----:B------:R-:W-:-:S03]  /*1a20*/  ISETP.GT.U32.AND P4, PT, R164, R5, PT ;  /* 0x00000005a400720c */ /* 0x000fc60003f84070 */
[--C-:B------:R-:W-:Y:S01]  /*1a30*/  @!P0 IMAD.IADD R127, R127, 0x1, -R164.reuse ;  /* 0x000000017f7f8824 */ /* 0x100fe200078e0aa4 */
[C---:B------:R-:W-:Y:S01]  /*1a40*/  ISETP.GT.U32.AND P0, PT, R164.reuse, R131, PT ;  /* 0x00000083a400720c */ /* 0x040fe20003f04070 */
[--C-:B------:R-:W-:Y:S01]  /*1a50*/  @!P5 IMAD.IADD R137, R137, 0x1, -R164.reuse ;  /* 0x000000018989d824 */ /* 0x100fe200078e0aa4 */
[C---:B------:R-:W-:Y:S01]  /*1a60*/  ISETP.GT.U32.AND P5, PT, R164.reuse, R133, PT ;  /* 0x00000085a400720c */ /* 0x040fe20003fa4070 */
[----:B------:R-:W-:Y:S02]  /*1a70*/  VIADD R114, R169, 0x38 ;  /* 0x00000038a9727836 */ /* 0x000fe40000000000 */
[--C-:B------:R-:W-:Y:S01]  /*1a80*/  @!P6 IMAD.IADD R121, R121, 0x1, -R164.reuse ;  /* 0x000000017979e824 */ /* 0x100fe200078e0aa4 */
[C---:B------:R-:W-:Y:S01]  /*1a90*/  ISETP.GT.U32.AND P6, PT, R164.reuse, R137, PT ;  /* 0x00000089a400720c */ /* 0x040fe20003fc4070 */
[--C-:B------:R-:W-:Y:S01]  /*1aa0*/  @!P3 IMAD.IADD R91, R91, 0x1, -R164.reuse ;  /* 0x000000015b5bb824 */ /* 0x100fe200078e0aa4 */
[----:B------:R-:W-:Y:S01]  /*1ab0*/  ISETP.GT.U32.AND P3, PT, R164, R161, PT ;  /* 0x000000a1a400720c */ /* 0x000fe20003f64070 */
[----:B------:R-:W-:Y:S01]  /*1ac0*/  @!P4 IMAD.IADD R5, R5, 0x1, -R164 ;  /* 0x000000010505c824 */ /* 0x000fe200078e0aa4 */
[----:B------:R-:W-:-:S02]  /*1ad0*/  LOP3.LUT R185, R26, 0x70, RZ, 0xfc, !PT ;  /* 0x000000701ab97812 */ /* 0x000fc400078efcff */
[C---:B------:R-:W-:Y:S01]  /*1ae0*/  ISETP.GT.U32.AND P4, PT, R164.reuse, R119, PT ;  /* 0x00000077a400720c */ /* 0x040fe20003f84070 */
[----:B------:R-:W-:Y:S01]  /*1af0*/  VIADD R116, R169, 0x58 ;  /* 0x00000058a9747836 */ /* 0x000fe20000000000 */
[----:B------:R-:W-:Y:S01]  /*1b00*/  IABS R123, R114 ;  /* 0x00000072007b7213 */ /* 0x000fe20000000000 */
[--C-:B------:R-:W-:Y:S01]  /*1b10*/  @!P0 IMAD.IADD R131, R131, 0x1, -R164.reuse ;  /* 0x0000000183838824 */ /* 0x100fe200078e0aa4 */
[----:B------:R-:W-:Y:S01]  /*1b20*/  IABS R167, R185 ;  /* 0x000000b900a77213 */ /* 0x000fe20000000000 */
[----:B------:R-:W-:Y:S01]  /*1b30*/  @!P5 IMAD.IADD R133, R133, 0x1, -R164 ;  /* 0x000000018585d824 */ /* 0x000fe200078e0aa4 */
[----:B------:R-:W-:Y:S01]  /*1b40*/  ISETP.GT.U32.AND P0, PT, R164, R135, PT ;  /* 0x00000087a400720c */ /* 0x000fe20003f04070 */
[----:B------:R-:W-:Y:S01]  /*1b50*/  IMAD.HI.U32 R27, R160, R123, RZ ;  /* 0x0000007ba01b7227 */ /* 0x000fe200078e00ff */
[----:B------:R-:W-:Y:S02]  /*1b60*/  IABS R129, R116 ;  /* 0x0000007400817213 */ /* 0x000fe40000000000 */
[----:B------:R-:W-:Y:S01]  /*1b70*/  ISETP.GT.U32.AND P5, PT, R164, R166, PT ;  /* 0x000000a6a400720c */ /* 0x000fe20003fa4070 */
[----:B------:R-:W-:-:S04]  /*1b80*/  IMAD.HI.U32 R29, R160, R167, RZ ;  /* 0x000000a7a01d7227 */ /* 0x000fc800078e00ff */
[----:B------:R-:W-:Y:S02]  /*1b90*/  IMAD.MOV R27, RZ, RZ, -R27 ;  /* 0x000000ffff1b7224 */ /* 0x000fe400078e0a1b */
[--C-:B------:R-:W-:Y:S01]  /*1ba0*/  @!P6 IMAD.IADD R137, R137, 0x1, -R164.reuse ;  /* 0x000000018989e824 */ /* 0x100fe200078e0aa4 */
[C---:B------:R-:W-:Y:S01]  /*1bb0*/  ISETP.GT.U32.AND P6, PT, R164.reuse, R133, PT ;  /* 0x00000085a400720c */ /* 0x040fe20003fc4070 */
[----:B------:R-:W-:Y:S01]  /*1bc0*/  @!P3 IMAD.IADD R161, R161, 0x1, -R164 ;  /* 0x00000001a1a1b824 */ /* 0x000fe200078e0aa4 */
[----:B------:R-:W-:Y:S01]  /*1bd0*/  ISETP.GT.U32.AND P3, PT, R164, R131, PT ;  /* 0x00000083a400720c */ /* 0x000fe20003f64070 */
[----:B------:R-:W-:-:S04]  /*1be0*/  IMAD.HI.U32 R28, R160, R129, RZ ;  /* 0x00000081a01c7227 */ /* 0x000fc800078e00ff */
[----:B------:R-:W-:Y:S02]  /*1bf0*/  IMAD.MOV R29, RZ, RZ, -R29 ;  /* 0x000000ffff1d7224 */ /* 0x000fe400078e0a1d */
[----:B------:R-:W-:Y:S02]  /*1c00*/  @!P4 IMAD.IADD R119, R119, 0x1, -R164 ;  /* 0x000000017777c824 */ /* 0x000fe400078e0aa4 */
[C---:B------:R-:W-:Y:S02]  /*1c10*/  IMAD R123, R164.reuse, R27, R123 ;  /* 0x0000001ba47b7224 */ /* 0x040fe400078e027b */
[----:B------:R-:W-:Y:S01]  /*1c20*/  IMAD.MOV R28, RZ, RZ, -R28 ;  /* 0x000000ffff1c7224 */ /* 0x000fe200078e0a1c */
[C---:B------:R-:W-:Y:S01]  /*1c30*/  ISETP.GT.U32.AND P4, PT, R164.reuse, R119, PT ;  /* 0x00000077a400720c */ /* 0x040fe20003f84070 */
[C---:B------:R-:W-:Y:S02]  /*1c40*/  IMAD R167, R164.reuse, R29, R167 ;  /* 0x0000001da4a77224 */ /* 0x040fe400078e02a7 */
[----:B------:R-:W-:Y:S01]  /*1c50*/  @!P0 IMAD.IADD R135, R135, 0x1, -R164 ;  /* 0x0000000187878824 */ /* 0x000fe200078e0aa4 */
[C---:B------:R-:W-:Y:S01]  /*1c60*/  ISETP.GT.U32.AND P0, PT, R164.reuse, R123, PT ;  /* 0x0000007ba400720c */ /* 0x040fe20003f04070 */
[----:B------:R-:W-:-:S02]  /*1c70*/  IMAD R129, R164, R28, R129 ;  /* 0x0000001ca4817224 */ /* 0x000fc400078e0281 */
[--C-:B------:R-:W-:Y:S01]  /*1c80*/  @!P5 IMAD.IADD R166, R166, 0x1, -R164.reuse ;  /* 0x00000001a6a6d824 */ /* 0x100fe200078e0aa4 */
[C---:B------:R-:W-:Y:S01]  /*1c90*/  ISETP.GT.U32.AND P5, PT, R164.reuse, R167, PT ;  /* 0x000000a7a400720c */ /* 0x040fe20003fa4070 */
[--C-:B------:R-:W-:Y:S01]  /*1ca0*/  @!P6 IMAD.IADD R133, R133, 0x1, -R164.reuse ;  /* 0x000000018585e824 */ /* 0x100fe200078e0aa4 */
[C---:B------:R-:W-:Y:S01]  /*1cb0*/  ISETP.GT.U32.AND P6, PT, R164.reuse, R135, PT ;  /* 0x00000087a400720c */ /* 0x040fe20003fc4070 */
[--C-:B------:R-:W-:Y:S01]  /*1cc0*/  @!P3 IMAD.IADD R131, R131, 0x1, -R164.reuse ;  /* 0x000000018383b824 */ /* 0x100fe200078e0aa4 */
[----:B------:R-:W-:Y:S01]  /*1cd0*/  ISETP.GT.U32.AND P3, PT, R164, R129, PT ;  /* 0x00000081a400720c */ /* 0x000fe20003f64070 */
[----:B------:R-:W-:Y:S01]  /*1ce0*/  UIMAD UR5, UR6, 0x9, URZ ;  /* 0x00000009060578a4 */ /* 0x000fe2000f8e02ff */
[----:B------:R-:W-:Y:S02]  /*1cf0*/  VIADD R27, R150, 0xfffffff6 ;  /* 0xfffffff6961b7836 */ /* 0x000fe40000000000 */
[--C-:B------:R-:W-:Y:S01]  /*1d00*/  @!P4 IMAD.IADD R119, R119, 0x1, -R164.reuse ;  /* 0x000000017777c824 */ /* 0x100fe200078e0aa4 */
[----:B------:R-:W-:Y:S01]  /*1d10*/  USHF.R.S32.HI UR12, URZ, 0x1f, UR5 ;  /* 0x0000001fff0c7899 */ /* 0x000fe20008011405 */
[----:B------:R-:W-:Y:S01]  /*1d20*/  ISETP.GE.AND P4, PT, R26, RZ, PT ;  /* 0x000000ff1a00720c */ /* 0x000fe20003f86270 */
[--C-:B------:R-:W-:Y:S01]  /*1d30*/  @!P0 IMAD.IADD R123, R123, 0x1, -R164.reuse ;  /* 0x000000017b7b8824 */ /* 0x100fe200078e0aa4 */
[----:B------:R-:W-:Y:S01]  /*1d40*/  IADD3 R26, P0, PT, R6, UR5, RZ ;  /* 0x00000005061a7c10 */ /* 0x000fe2000ff1e0ff */
[--C-:B------:R-:W-:Y:S01]  /*1d50*/  @!P5 IMAD.IADD R167, R167, 0x1, -R164.reuse ;  /* 0x00000001a7a7d824 */ /* 0x100fe200078e0aa4 */
[----:B------:R-:W-:Y:S01]  /*1d60*/  ISETP.GE.U32.AND P5, PT, R27, 0x7fffffd7, PT ;  /* 0x7fffffd71b00780c */ /* 0x000fe20003fa6070 */
[--C-:B------:R-:W-:Y:S01]  /*1d70*/  @!P6 IMAD.IADD R135, R135, 0x1, -R164.reuse ;  /* 0x000000018787e824 */ /* 0x100fe200078e0aa4 */
[----:B------:R-:W-:Y:S01]  /*1d80*/  SHF.R.U32.HI R29, RZ, 0xe, R125 ;  /* 0x0000000eff1d7819 */ /* 0x000fe2000001167d */
[----:B------:R-:W-:Y:S01]  /*1d90*/  @!P3 IMAD.IADD R129, R129, 0x1, -R164 ;  /* 0x000000018181b824 */ /* 0x000fe200078e0aa4 */
[----:B------:R-:W-:-:S02]  /*1da0*/  IADD3.X R27, PT, PT, R7, UR12, RZ, P0, !PT ;  /* 0x0000000c071b7c10 */ /* 0x000fc400087fe4ff */
[----:B------:R-:W-:Y:S02]  /*1db0*/  IADD3 R28, P0, PT, R8, UR5, RZ ;  /* 0x00000005081c7c10 */ /* 0x000fe4000ff1e0ff */
[C---:B------:R-:W-:Y:S02]  /*1dc0*/  ISETP.GT.U32.AND P6, PT, R164.reuse, R123, PT ;  /* 0x0000007ba400720c */ /* 0x040fe40003fc4070 */
[----:B------:R-:W-:Y:S02]  /*1dd0*/  LOP3.LUT P3, RZ, R29, 0x1, RZ, 0xc0, !PT ;  /* 0x000000011dff7812 */ /* 0x000fe4000786c0ff */
[----:B------:R-:W-:Y:S02]  /*1de0*/  IADD3.X R29, PT, PT, R9, UR12, RZ, P0, !PT ;  /* 0x0000000c091d7c10 */ /* 0x000fe400087fe4ff */
[----:B------:R-:W-:Y:S01]  /*1df0*/  ISETP.GT.U32.AND P0, PT, R164, R129, PT ;  /* 0x00000081a400720c */ /* 0x000fe20003f04070 */
[----:B------:R-:W-:Y:S01]  /*1e00*/  UIMAD UR5, UR6, 0x11, URZ ;  /* 0x00000011060578a4 */ /* 0x000fe2000f8e02ff */
[----:B------:R-:W-:-:S02]  /*1e10*/  PRMT R225, RZ, 0x7610, R225 ;  /* 0x00007610ffe17816 */ /* 0x000fc400000000e1 */
[----:B------:R-:W-:Y:S01]  /*1e20*/  PRMT R227, RZ, 0x7610, R227 ;  /* 0x00007610ffe37816 */ /* 0x000fe200000000e3 */
[----:B------:R-:W-:Y:S01]  /*1e30*/  USHF.R.S32.HI UR12, URZ, 0x1f, UR5 ;  /* 0x0000001fff0c7899 */ /* 0x000fe20008011405 */
[----:B------:R-:W-:Y:S01]  /*1e40*/  SHF.R.U32.HI R32, RZ, 0x6, R125 ;  /* 0x00000006ff207819 */ /* 0x000fe2000001167d */
[--C-:B------:R-:W-:Y:S01]  /*1e50*/  @!P6 IMAD.IADD R123, R123, 0x1, -R164.reuse ;  /* 0x000000017b7be824 */ /* 0x100fe200078e0aa4 */
[----:B------:R-:W-:Y:S01]  /*1e60*/  IADD3 R30, P6, PT, R6, UR5, RZ ;  /* 0x00000005061e7c10 */ /* 0x000fe2000ffde0ff */
[----:B------:R-:W2:Y:S04]  /*1e70*/  @!P5 LDG.E.U8 R225, desc[UR22][R26.64] ;  /* 0x000000161ae1d981 */ /* 0x000ea8000c1e1100 */
[----:B------:R-:W2:Y:S01]  /*1e80*/  @!P5 LDG.E.U8 R227, desc[UR22][R28.64] ;  /* 0x000000161ce3d981 */ /* 0x000ea2000c1e1100 */
[----:B------:R-:W-:Y:S01]  /*1e90*/  ISETP.GE.AND P5, PT, R31, RZ, PT ;  /* 0x000000ff1f00720c */ /* 0x000fe20003fa6270 */
[----:B------:R-:W-:Y:S01]  /*1ea0*/  @!P0 IMAD.IADD R129, R129, 0x1, -R164 ;  /* 0x0000000181818824 */ /* 0x000fe200078e0aa4 */
[----:B------:R-:W-:-:S02]  /*1eb0*/  IADD3.X R31, PT, PT, R7, UR12, RZ, P6, !PT ;  /* 0x0000000c071f7c10 */ /* 0x000fc4000b7fe4ff */
[----:B------:R-:W-:Y:S02]  /*1ec0*/  LOP3.LUT P0, RZ, R32, 0x1, RZ, 0xc0, !PT ;  /* 0x0000000120ff7812 */ /* 0x000fe4000780c0ff */
[----:B------:R-:W-:Y:S01]  /*1ed0*/  IADD3 R32, P6, PT, R8, UR5, RZ ;  /* 0x0000000508207c10 */ /* 0x000fe2000ffde0ff */
[----:B------:R-:W-:Y:S01]  /*1ee0*/  UIMAD UR5, UR6, 0x19, URZ ;  /* 0x00000019060578a4 */ /* 0x000fe2000f8e02ff */
[----:B------:R-:W-:Y:S02]  /*1ef0*/  PRMT R229, RZ, 0x7610, R229 ;  /* 0x00007610ffe57816 */ /* 0x000fe400000000e5 */
[----:B------:R-:W-:Y:S01]  /*1f00*/  PRMT R231, RZ, 0x7610, R231 ;  /* 0x00007610ffe77816 */ /* 0x000fe200000000e7 */
[----:B------:R-:W-:Y:S01]  /*1f10*/  VIADD R35, R150, 0xfffffffd ;  /* 0xfffffffd96237836 */ /* 0x000fe20000000000 */
[----:B------:R-:W-:Y:S01]  /*1f20*/  IADD3.X R33, PT, PT, R9, UR12, RZ, P6, !PT ;  /* 0x0000000c09217c10 */ /* 0x000fe2000b7fe4ff */
[----:B------:R-:W-:Y:S02]  /*1f30*/  USHF.R.S32.HI UR12, URZ, 0x1f, UR5 ;  /* 0x0000001fff0c7899 */ /* 0x000fe40008011405 */
[----:B------:R-:W-:Y:S01]  /*1f40*/  IADD3 R34, P6, PT, R6, UR5, RZ ;  /* 0x0000000506227c10 */ /* 0x000fe2000ffde0ff */
[----:B------:R-:W2:Y:S04]  /*1f50*/  @P3 LDG.E.U8 R229, desc[UR22][R30.64] ;  /* 0x000000161ee53981 */ /* 0x000ea8000c1e1100 */
[----:B------:R-:W2:Y:S01]  /*1f60*/  @P3 LDG.E.U8 R231, desc[UR22][R32.64] ;  /* 0x0000001620e73981 */ /* 0x000ea2000c1e1100 */
[----:B------:R-:W-:-:S02]  /*1f70*/  ISETP.GE.U32.AND P3, PT, R35, 0x7fffffde, PT ;  /* 0x7fffffde2300780c */ /* 0x000fc40003f66070 */
[----:B------:R-:W-:Y:S02]  /*1f80*/  IADD3.X R35, PT, PT, R7, UR12, RZ, P6, !PT ;  /* 0x0000000c07237c10 */ /* 0x000fe4000b7fe4ff */
[----:B------:R-:W-:Y:S01]  /*1f90*/  IADD3 R36, P6, PT, R8, UR5, RZ ;  /* 0x0000000508247c10 */ /* 0x000fe2000ffde0ff */
[----:B------:R-:W-:Y:S01]  /*1fa0*/  USHF.L.U32 UR5, UR6, 0x1, URZ ;  /* 0x0000000106057899 */ /* 0x000fe200080006ff */
[----:B------:R-:W-:Y:S02]  /*1fb0*/  PRMT R233, RZ, 0x7610, R233 ;  /* 0x00007610ffe97816 */ /* 0x000fe400000000e9 */
[----:B------:R-:W-:Y:S02]  /*1fc0*/  PRMT R235, RZ, 0x7610, R235 ;  /* 0x00007610ffeb7816 */ /* 0x000fe400000000eb */
[----:B------:R-:W-:Y:S01]  /*1fd0*/  IADD3.X R37, PT, PT, R9, UR12, RZ, P6, !PT ;  /* 0x0000000c09257c10 */ /* 0x000fe2000b7fe4ff */
[----:B------:R-:W-:Y:S02]  /*1fe0*/  USHF.R.S32.HI UR12, URZ, 0x1f, UR5 ;  /* 0x0000001fff0c7899 */ /* 0x000fe40008011405 */
[----:B------:R-:W-:Y:S01]  /*1ff0*/  IADD3 R38, P6, PT, R6, UR5, RZ ;  /* 0x0000000506267c10 */ /* 0x000fe2000ffde0ff */
[----:B------:R-:W2:Y:S04]  /*2000*/  @P0 LDG.E.U8 R233, desc[UR22][R34.64] ;  /* 0x0000001622e90981 */ /* 0x000ea8000c1e1100 */
[----:B------:R-:W2:Y:S01]  /*2010*/  @P0 LDG.E.U8 R235, desc[UR22][R36.64] ;  /* 0x0000001624eb0981 */ /* 0x000ea2000c1e1100 */
[----:B------:R-:W-:-:S02]  /*2020*/  IADD3 R40, P0, PT, R8, UR5, RZ ;  /* 0x0000000508287c10 */ /* 0x000fc4000ff1e0ff */
[----:B------:R-:W-:Y:S01]  /*2030*/  IADD3.X R39, PT, PT, R7, UR12, RZ, P6, !PT ;  /* 0x0000000c07277c10 */ /* 0x000fe2000b7fe4ff */
[----:B------:R-:W-:Y:S01]  /*2040*/  VIADD R42, R150, 0xfffffff5 ;  /* 0xfffffff5962a7836 */ /* 0x000fe20000000000 */
[----:B------:R-:W-:Y:S01]  /*2050*/  ISETP.GE.AND P6, PT, R41, RZ, PT ;  /* 0x000000ff2900720c */ /* 0x000fe20003fc6270 */
[----:B------:R-:W-:Y:S01]  /*2060*/  UIMAD UR5, UR6, 0xa, URZ ;  /* 0x0000000a060578a4 */ /* 0x000fe2000f8e02ff */
[----:B------:R-:W-:Y:S02]  /*2070*/  PRMT R246, RZ, 0x7610, R246 ;  /* 0x00007610fff67816 */ /* 0x000fe400000000f6 */
[----:B------:R-:W-:Y:S02]  /*2080*/  PRMT R248, RZ, 0x7610, R248 ;  /* 0x00007610fff87816 */ /* 0x000fe400000000f8 */
[----:B------:R-:W-:Y:S01]  /*2090*/  IADD3.X R41, PT, PT, R9, UR12, RZ, P0, !PT ;  /* 0x0000000c09297c10 */ /* 0x000fe200087fe4ff */
[----:B------:R-:W-:Y:S01]  /*20a0*/  USHF.R.S32.HI UR12, URZ, 0x1f, UR5 ;  /* 0x0000001fff0c7899 */ /* 0x000fe20008011405 */
[----:B------:R-:W-:Y:S01]  /*20b0*/  ISETP.GE.U32.AND P0, PT, R42, 0x7fffffd6, PT ;  /* 0x7fffffd62a00780c */ /* 0x000fe20003f06070 */
[----:B------:R-:W2:Y:S01]  /*20c0*/  @!P3 LDG.E.U8 R246, desc[UR22][R38.64] ;  /* 0x0000001626f6b981 */ /* 0x000ea2000c1e1100 */
[----:B------:R-:W-:-:S03]  /*20d0*/  SHF.R.U32.HI R44, RZ, 0xd, R125 ;  /* 0x0000000dff2c7819 */ /* 0x000fc6000001167d */
[----:B------:R-:W2:Y:S01]  /*20e0*/  @!P3 LDG.E.U8 R248, desc[UR22][R40.64] ;  /* 0x0000001628f8b981 */ /* 0x000ea2000c1e1100 */
[----:B------:R-:W-:Y:S01]  /*20f0*/  IADD3 R42, P3, PT, R6, UR5, RZ ;  /* 0x00000005062a7c10 */ /* 0x000fe2000ff7e0ff */
[----:B------:R-:W-:Y:S01]  /*2100*/  @!P4 IMAD.MOV R119, RZ, RZ, -R119 ;  /* 0x000000ffff77c224 */ /* 0x000fe200078e0a77 */
[----:B------:R-:W-:Y:S02]  /*2110*/  LOP3.LUT P4, RZ, R44, 0x1, RZ, 0xc0, !PT ;  /* 0x000000012cff7812 */ /* 0x000fe4000788c0ff */
[----:B------:R-:W-:Y:S02]  /*2120*/  IADD3.X R43, PT, PT, R7, UR12, RZ, P3, !PT ;  /* 0x0000000c072b7c10 */ /* 0x000fe40009ffe4ff */
[----:B------:R-:W-:Y:S01]  /*2130*/  IADD3 R44, P3, PT, R8, UR5, RZ ;  /* 0x00000005082c7c10 */ /* 0x000fe2000ff7e0ff */
[----:B------:R-:W-:Y:S01]  /*2140*/  UIMAD UR5, UR6, 0x12, URZ ;  /* 0x00000012060578a4 */ /* 0x000fe2000f8e02ff */
[----:B------:R-:W-:Y:S02]  /*2150*/  PRMT R250, RZ, 0x7610, R250 ;  /* 0x00007610fffa7816 */ /* 0x000fe400000000fa */
[----:B------:R-:W-:-:S02]  /*2160*/  PRMT R252, RZ, 0x7610, R252 ;  /* 0x00007610fffc7816 */ /* 0x000fc400000000fc */
[----:B------:R-:W-:Y:S01]  /*2170*/  IADD3.X R45, PT, PT, R9, UR12, RZ, P3, !PT ;  /* 0x0000000c092d7c10 */ /* 0x000fe20009ffe4ff */
[----:B------:R-:W-:Y:S01]  /*2180*/  USHF.R.S32.HI UR12, URZ, 0x1f, UR5 ;  /* 0x0000001fff0c7899 */ /* 0x000fe20008011405 */
[----:B------:R-:W-:Y:S01]  /*2190*/  SHF.R.U32.HI R47, RZ, 0x5, R125 ;  /* 0x00000005ff2f7819 */ /* 0x000fe2000001167d */
[----:B------:R-:W2:Y:S01]  /*21a0*/  @!P0 LDG.E.U8 R250, desc[UR22][R42.64] ;  /* 0x000000162afa8981 */ /* 0x000ea2000c1e1100 */
[----:B------:R-:W-:-:S03]  /*21b0*/  IADD3 R46, P3, PT, R6, UR5, RZ ;  /* 0x00000005062e7c10 */ /* 0x000fc6000ff7e0ff */
[----:B------:R-:W2:Y:S01]  /*21c0*/  @!P0 LDG.E.U8 R252, desc[UR22][R44.64] ;  /* 0x000000162cfc8981 */ /* 0x000ea2000c1e1100 */
[----:B------:R-:W-:Y:S02]  /*21d0*/  LOP3.LUT P0, RZ, R47, 0x1, RZ, 0xc0, !PT ;  /* 0x000000012fff7812 */ /* 0x000fe4000780c0ff */
[----:B------:R-:W-:Y:S02]  /*21e0*/  IADD3.X R47, PT, PT, R7, UR12, RZ, P3, !PT ;  /* 0x0000000c072f7c10 */ /* 0x000fe40009ffe4ff */
[----:B------:R-:W-:Y:S01]  /*21f0*/  IADD3 R48, P3, PT, R8, UR5, RZ ;  /* 0x0000000508307c10 */ /* 0x000fe2000ff7e0ff */
[----:B------:R-:W-:Y:S01]  /*2200*/  UIMAD UR5, UR6, 0x1a, URZ ;  /* 0x0000001a060578a4 */ /* 0x000fe2000f8e02ff */
[----:B------:R-:W-:Y:S02]  /*2210*/  PRMT R176, RZ, 0x7610, R176 ;  /* 0x00007610ffb07816 */ /* 0x000fe400000000b0 */
[----:B------:R-:W-:Y:S02]  /*2220*/  PRMT R240, RZ, 0x7610, R240 ;  /* 0x00007610fff07816 */ /* 0x000fe400000000f0 */
[----:B------:R-:W-:Y:S01]  /*2230*/  IADD3.X R49, PT, PT, R9, UR12, RZ, P3, !PT ;  /* 0x0000000c09317c10 */ /* 0x000fe20009ffe4ff */
[----:B------:R-:W-:-:S02]  /*2240*/  USHF.R.S32.HI UR12, URZ, 0x1f, UR5 ;  /* 0x0000001fff0c7899 */ /* 0x000fc40008011405 */
[----:B------:R-:W-:Y:S01]  /*2250*/  IADD3 R50, P3, PT, R6, UR5, RZ ;  /* 0x0000000506327c10 */ /* 0x000fe2000ff7e0ff */
[----:B------:R-:W2:Y:S04]  /*2260*/  @P4 LDG.E.U8 R176, desc[UR22][R46.64] ;  /* 0x000000162eb04981 */ /* 0x000ea8000c1e1100 */
[----:B------:R-:W2:Y:S01]  /*2270*/  @P4 LDG.E.U8 R240, desc[UR22][R48.64] ;  /* 0x0000001630f04981 */ /* 0x000ea2000c1e1100 */
[----:B------:R-:W-:Y:S02]  /*2280*/  IADD3 R52, P4, PT, R8, UR5, RZ ;  /* 0x0000000508347c10 */ /* 0x000fe4000ff9e0ff */
[----:B------:R-:W-:Y:S01]  /*2290*/  IADD3.X R51, PT, PT, R7, UR12, RZ, P3, !PT ;  /* 0x0000000c07337c10 */ /* 0x000fe20009ffe4ff */
[----:B------:R-:W-:Y:S01]  /*22a0*/  VIADD R54, R150, 0xfffffffc ;  /* 0xfffffffc96367836 */ /* 0x000fe20000000000 */
[----:B------:R-:W-:Y:S01]  /*22b0*/  ISETP.GE.AND P3, PT, R53, RZ, PT ;  /* 0x000000ff3500720c */ /* 0x000fe20003f66270 */
[----:B------:R-:W-:Y:S01]  /*22c0*/  UIMAD UR5, UR6, 0x3, URZ ;  /* 0x00000003060578a4 */ /* 0x000fe2000f8e02ff */
[----:B------:R-:W-:-:S02]  /*22d0*/  PRMT R242, RZ, 0x7610, R242 ;  /* 0x00007610fff27816 */ /* 0x000fc400000000f2 */
[----:B------:R-:W-:Y:S02]  /*22e0*/  PRMT R244, RZ, 0x7610, R244 ;  /* 0x00007610fff47816 */ /* 0x000fe400000000f4 */
[----:B------:R-:W-:Y:S01]  /*22f0*/  IADD3.X R53, PT, PT, R9, UR12, RZ, P4, !PT ;  /* 0x0000000c09357c10 */ /* 0x000fe2000a7fe4ff */
[----:B------:R-:W-:Y:S01]  /*2300*/  USHF.R.S32.HI UR12, URZ, 0x1f, UR5 ;  /* 0x0000001fff0c7899 */ /* 0x000fe20008011405 */
[----:B------:R-:W-:Y:S01]  /*2310*/  ISETP.GE.U32.AND P4, PT, R54, 0x7fffffdd, PT ;  /* 0x7fffffdd3600780c */ /* 0x000fe20003f86070 */
[----:B------:R-:W2:Y:S01]  /*2320*/  @P0 LDG.E.U8 R242, desc[UR22][R50.64] ;  /* 0x0000001632f20981 */ /* 0x000ea2000c1e1100 */
[----:B------:R-:W-:-:S03]  /*2330*/  VIADD R56, R150, 0xfffffff4 ;  /* 0xfffffff496387836 */ /* 0x000fc60000000000 */
[----:B------:R-:W2:Y:S01]  /*2340*/  @P0 LDG.E.U8 R244, desc[UR22][R52.64] ;  /* 0x0000001634f40981 */ /* 0x000ea2000c1e1100 */
[----:B------:R-:W-:Y:S01]  /*2350*/  IADD3 R54, P0, PT, R6, UR5, RZ ;  /* 0x0000000506367c10 */ /* 0x000fe2000ff1e0ff */
[----:B------:R-:W-:-:S03]  /*2360*/  @!P5 IMAD.MOV R117, RZ, RZ, -R117 ;  /* 0x000000ffff75d224 */ /* 0x000fc600078e0a75 */
[----:B------:R-:W-:Y:S02]  /*2370*/  IADD3.X R55, PT, PT, R7, UR12, RZ, P0, !PT ;  /* 0x0000000c07377c10 */ /* 0x000fe400087fe4ff */
[----:B------:R-:W-:Y:S02]  /*2380*/  ISETP.GE.U32.AND P0, PT, R56, 0x7fffffd5, PT ;  /* 0x7fffffd53800780c */ /* 0x000fe40003f06070 */
[----:B------:R-:W-:Y:S01]  /*2390*/  IADD3 R56, P5, PT, R8, UR5, RZ ;  /* 0x0000000508387c10 */ /* 0x000fe2000ffbe0ff */
[----:B------:R-:W-:Y:S01]  /*23a0*/  UIMAD UR5, UR6, 0xb, URZ ;  /* 0x0000000b060578a4 */ /* 0x000fe2000f8e02ff */
[----:B------:R-:W-:Y:S02]  /*23b0*/  PRMT R215, RZ, 0x7610, R215 ;  /* 0x00007610ffd77816 */ /* 0x000fe400000000d7 */
[----:B------:R-:W-:Y:S02]  /*23c0*/  PRMT R217, RZ, 0x7610, R217 ;  /* 0x00007610ffd97816 */ /* 0x000fe400000000d9 */
        /* <DEDUP_REMOVED lines=15> */
[----:B------:R-:W2:Y:S04]  /*24c0*/  @!P0 LDG.E.U8 R219, desc[UR22][R58.64] ;  /* 0x000000163adb8981 */ /* 0x000ea8000c1e1100 */
[----:B------:R-:W2:Y:S01]  /*24d0*/  @!P0 LDG.E.U8 R221, desc[UR22][R60.64] ;  /* 0x000000163cdd8981 */ /* 0x000ea2000c1e1100 */
[----:B------:R-:W-:Y:S02]  /*24e0*/  IADD3 R64, P0, PT, R8, UR5, RZ ;  /* 0x0000000508407c10 */ /* 0x000fe4000ff1e0ff */
[----:B------:R-:W-:Y:S01]  /*24f0*/  IADD3.X R63, PT, PT, R7, UR12, RZ, P5, !PT ;  /* 0x0000000c073f7c10 */ /* 0x000fe2000affe4ff */
[----:B------:R-:W-:Y:S01]  /*2500*/  UIMAD UR5, UR6, 0x1b, URZ ;  /* 0x0000001b060578a4 */ /* 0x000fe2000f8e02ff */
[----:B------:R-:W-:-:S02]  /*2510*/  ISETP.GE.AND P5, PT, R65, RZ, PT ;  /* 0x000000ff4100720c */ /* 0x000fc40003fa6270 */
[----:B------:R-:W-:Y:S02]  /*2520*/  PRMT R177, RZ, 0x7610, R177 ;  /* 0x00007610ffb17816 */ /* 0x000fe400000000b1 */
[----:B------:R-:W-:Y:S02]  /*2530*/  PRMT R209, RZ, 0x7610, R209 ;  /* 0x00007610ffd17816 */ /* 0x000fe400000000d1 */
[----:B------:R-:W-:Y:S02]  /*2540*/  IADD3.X R65, PT, PT, R9, UR12, RZ, P0, !PT ;  /* 0x0000000c09417c10 */ /* 0x000fe400087fe4ff */
[----:B------:R-:W-:Y:S01]  /*2550*/  SHF.R.U32.HI R66, RZ, 0x4, R125 ;  /* 0x00000004ff427819 */ /* 0x000fe2000001167d */
[----:B------:R-:W-:Y:S01]  /*2560*/  USHF.R.S32.HI UR12, URZ, 0x1f, UR5 ;  /* 0x0000001fff0c7899 */ /* 0x000fe20008011405 */
[----:B------:R-:W2:Y:S01]  /*2570*/  @P4 LDG.E.U8 R177, desc[UR22][R62.64] ;  /* 0x000000163eb14981 */ /* 0x000ea2000c1e1100 */
[----:B------:R-:W-:Y:S01]  /*2580*/  VIADD R68, R150, 0xfffffffb ;  /* 0xfffffffb96447836 */ /* 0x000fe20000000000 */
[----:B------:R-:W-:-:S02]  /*2590*/  LOP3.LUT P0, RZ, R66, 0x1, RZ, 0xc0, !PT ;  /* 0x0000000142ff7812 */ /* 0x000fc4000780c0ff */
[----:B------:R-:W2:Y:S01]  /*25a0*/  @P4 LDG.E.U8 R209, desc[UR22][R64.64] ;  /* 0x0000001640d14981 */ /* 0x000ea2000c1e1100 */
[----:B------:R-:W-:Y:S01]  /*25b0*/  IADD3 R66, P4, PT, R6, UR5, RZ ;  /* 0x0000000506427c10 */ /* 0x000fe2000ff9e0ff */
[----:B------:R-:W-:-:S03]  /*25c0*/  @!P6 IMAD.MOV R121, RZ, RZ, -R121 ;  /* 0x000000ffff79e224 */ /* 0x000fc600078e0a79 */
[----:B------:R-:W-:Y:S02]  /*25d0*/  IADD3.X R67, PT, PT, R7, UR12, RZ, P4, !PT ;  /* 0x0000000c07437c10 */ /* 0x000fe4000a7fe4ff */
[----:B------:R-:W-:Y:S02]  /*25e0*/  ISETP.GE.U32.AND P4, PT, R68, 0x7fffffdc, PT ;  /* 0x7fffffdc4400780c */ /* 0x000fe40003f86070 */
[----:B------:R-:W-:Y:S01]  /*25f0*/  IADD3 R68, P6, PT, R8, UR5, RZ ;  /* 0x0000000508447c10 */ /* 0x000fe2000ffde0ff */
[----:B------:R-:W-:Y:S01]  /*2600*/  USHF.L.U32 UR5, UR6, 0x2, URZ ;  /* 0x0000000206057899 */ /* 0x000fe200080006ff */
[----:B------:R-:W-:Y:S02]  /*2610*/  PRMT R211, RZ, 0x7610, R211 ;  /* 0x00007610ffd37816 */ /* 0x000fe400000000d3 */
[----:B------:R-:W-:Y:S01]  /*2620*/  PRMT R213, RZ, 0x7610, R213 ;  /* 0x00007610ffd57816 */ /* 0x000fe200000000d5 */
[----:B------:R-:W-:Y:S01]  /*2630*/  VIADD R71, R150, 0xfffffff3 ;  /* 0xfffffff396477836 */ /* 0x000fe20000000000 */
[----:B------:R-:W-:Y:S01]  /*2640*/  IADD3.X R69, PT, PT, R9, UR12, RZ, P6, !PT ;  /* 0x0000000c09457c10 */ /* 0x000fe2000b7fe4ff */
[----:B------:R-:W-:-:S02]  /*2650*/  USHF.R.S32.HI UR12, URZ, 0x1f, UR5 ;  /* 0x0000001fff0c7899 */ /* 0x000fc40008011405 */
[----:B------:R-:W-:Y:S01]  /*2660*/  IADD3 R70, P6, PT, R6, UR5, RZ ;  /* 0x0000000506467c10 */ /* 0x000fe2000ffde0ff */
[----:B------:R-:W2:Y:S04]  /*2670*/  @P0 LDG.E.U8 R211, desc[UR22][R66.64] ;  /* 0x0000001642d30981 */ /* 0x000ea8000c1e1100 */
[----:B------:R-:W2:Y:S01]  /*2680*/  @P0 LDG.E.U8 R213, desc[UR22][R68.64] ;  /* 0x0000001644d50981 */ /* 0x000ea2000c1e1100 */
[----:B------:R-:W-:Y:S02]  /*2690*/  ISETP.GE.U32.AND P0, PT, R71, 0x7fffffd4, PT ;  /* 0x7fffffd44700780c */ /* 0x000fe40003f06070 */
[----:B------:R-:W-:Y:S02]  /*26a0*/  IADD3.X R71, PT, PT, R7, UR12, RZ, P6, !PT ;  /* 0x0000000c07477c10 */ /* 0x000fe4000b7fe4ff */
[----:B------:R-:W-:Y:S01]  /*26b0*/  IADD3 R72, P6, PT, R8, UR5, RZ ;  /* 0x0000000508487c10 */ /* 0x000fe2000ffde0ff */
[----:B------:R-:W-:Y:S01]  /*26c0*/  UIMAD UR5, UR6, 0xc, URZ ;  /* 0x0000000c060578a4 */ /* 0x000fe2000f8e02ff */
[----:B------:R-:W-:-:S02]  /*26d0*/  PRMT R232, RZ, 0x7610, R232 ;  /* 0x00007610ffe87816 */ /* 0x000fc400000000e8 */
[----:B------:R-:W-:Y:S02]  /*26e0*/  PRMT R234, RZ, 0x7610, R234 ;  /* 0x00007610ffea7816 */ /* 0x000fe400000000ea */
[----:B------:R-:W-:Y:S01]  /*26f0*/  IADD3.X R73, PT, PT, R9, UR12, RZ, P6, !PT ;  /* 0x0000000c09497c10 */ /* 0x000fe2000b7fe4ff */
[----:B------:R-:W-:Y:S02]  /*2700*/  USHF.R.S32.HI UR12, URZ, 0x1f, UR5 ;  /* 0x0000001fff0c7899 */ /* 0x000fe40008011405 */
[----:B------:R-:W-:Y:S01]  /*2710*/  IADD3 R74, P6, PT, R6, UR5, RZ ;  /* 0x00000005064a7c10 */ /* 0x000fe2000ffde0ff */
[----:B------:R-:W2:Y:S04]  /*2720*/  @!P4 LDG.E.U8 R232, desc[UR22][R70.64] ;  /* 0x0000001646e8c981 */ /* 0x000ea8000c1e1100 */
[----:B------:R-:W2:Y:S01]  /*2730*/  @!P4 LDG.E.U8 R234, desc[UR22][R72.64] ;  /* 0x0000001648eac981 */ /* 0x000ea2000c1e1100 */
[----:B------:R-:W-:-:S02]  /*2740*/  IADD3 R76, P4, PT, R8, UR5, RZ ;  /* 0x00000005084c7c10 */ /* 0x000fc4000ff9e0ff */
[----:B------:R-:W-:Y:S01]  /*2750*/  IADD3.X R75, PT, PT, R7, UR12, RZ, P6, !PT ;  /* 0x0000000c074b7c10 */ /* 0x000fe2000b7fe4ff */
[----:B------:R-:W-:Y:S01]  /*2760*/  UIMAD UR5, UR6, 0x14, URZ ;  /* 0x00000014060578a4 */ /* 0x000fe2000f8e02ff */
[----:B------:R-:W-:Y:S02]  /*2770*/  ISETP.GE.AND P6, PT, R77, RZ, PT ;  /* 0x000000ff4d00720c */ /* 0x000fe40003fc6270 */
[----:B------:R-:W-:Y:S02]  /*2780*/  PRMT R236, RZ, 0x7610, R236 ;  /* 0x00007610ffec7816 */ /* 0x000fe400000000ec */
[----:B------:R-:W-:Y:S02]  /*2790*/  PRMT R238, RZ, 0x7610, R238 ;  /* 0x00007610ffee7816 */ /* 0x000fe400000000ee */
[----:B------:R-:W-:Y:S02]  /*27a0*/  IADD3.X R77, PT, PT, R9, UR12, RZ, P4, !PT ;  /* 0x0000000c094d7c10 */ /* 0x000fe4000a7fe4ff */
[--C-:B------:R-:W-:Y:S01]  /*27b0*/  SHF.R.U32.HI R78, RZ, 0xb, R125.reuse ;  /* 0x0000000bff4e7819 */ /* 0x100fe2000001167d */
[----:B------:R-:W-:Y:S01]  /*27c0*/  USHF.R.S32.HI UR12, URZ, 0x1f, UR5 ;  /* 0x0000001fff0c7899 */ /* 0x000fe20008011405 */
[----:B------:R-:W2:Y:S01]  /*27d0*/  @!P0 LDG.E.U8 R236, desc[UR22][R74.64] ;  /* 0x000000164aec8981 */ /* 0x000ea2000c1e1100 */
[----:B------:R-:W-:-:S02]  /*27e0*/  SHF.R.U32.HI R80, RZ, 0x3, R125 ;  /* 0x00000003ff507819 */ /* 0x000fc4000001167d */
[----:B------:R-:W-:Y:S01]  /*27f0*/  LOP3.LUT P4, RZ, R78, 0x1, RZ, 0xc0, !PT ;  /* 0x000000014eff7812 */ /* 0x000fe2000788c0ff */
[----:B------:R-:W2:Y:S01]  /*2800*/  @!P0 LDG.E.U8 R238, desc[UR22][R76.64] ;  /* 0x000000164cee8981 */ /* 0x000ea2000c1e1100 */
[----:B------:R-:W-:Y:S01]  /*2810*/  IADD3 R78, P0, PT, R6, UR5, RZ ;  /* 0x00000005064e7c10 */ /* 0x000fe2000ff1e0ff */
[----:B------:R-:W-:Y:S01]  /*2820*/  @!P3 IMAD.MOV R127, RZ, RZ, -R127 ;  /* 0x000000ffff7fb224 */ /* 0x000fe200078e0a7f */
[----:B------:R-:W-:Y:S02]  /*2830*/  LOP3.LUT P3, RZ, R80, 0x1, RZ, 0xc0, !PT ;  /* 0x0000000150ff7812 */ /* 0x000fe4000786c0ff */
[----:B------:R-:W-:Y:S02]  /*2840*/  IADD3.X R79, PT, PT, R7, UR12, RZ, P0, !PT ;  /* 0x0000000c074f7c10 */ /* 0x000fe400087fe4ff */
[----:B------:R-:W-:Y:S01]  /*2850*/  IADD3 R80, P0, PT, R8, UR5, RZ ;  /* 0x0000000508507c10 */ /* 0x000fe2000ff1e0ff */
[----:B------:R-:W-:Y:S01]  /*2860*/  UIMAD UR5, UR6, 0x1c, URZ ;  /* 0x0000001c060578a4 */ /* 0x000fe2000f8e02ff */
[----:B------:R-:W-:-:S02]  /*2870*/  PRMT R178, RZ, 0x7610, R178 ;  /* 0x00007610ffb27816 */ /* 0x000fc400000000b2 */
        /* <DEDUP_REMOVED lines=10> */
[----:B------:R-:W-:Y:S01]  /*2920*/  UIMAD UR5, UR6, 0x5, URZ ;  /* 0x00000005060578a4 */ /* 0x000fe2000f8e02ff */
        /* <DEDUP_REMOVED lines=18> */
[----:B------:R-:W-:Y:S01]  /*2a50*/  IMAD.MOV.U32 R139, RZ, RZ, R91 ;  /* 0x000000ffff8b7224 */ /* 0x000fe200078e005b */
[----:B------:R-:W-:-:S02]  /*2a60*/  SHF.R.U32.HI R92, RZ, 0xa, R125 ;  /* 0x0000000aff5c7819 */ /* 0x000fc4000001167d */
[----:B------:R-:W2:Y:S01]  /*2a70*/  @!P4 LDG.E.U8 R203, desc[UR22][R88.64] ;  /* 0x0000001658cbc981 */ /* 0x000ea2000c1e1100 */
[----:B------:R-:W-:Y:S01]  /*2a80*/  IADD3 R90, P4, PT, R6, UR5, RZ ;  /* 0x00000005065a7c10 */ /* 0x000fe2000ff9e0ff */
[----:B------:R-:W-:-:S03]  /*2a90*/  @!P5 IMAD.MOV R139, RZ, RZ, -R139 ;  /* 0x000000ffff8bd224 */ /* 0x000fc600078e0a8b */
[----:B------:R-:W-:Y:S02]  /*2aa0*/  IADD3.X R91, PT, PT, R7, UR12, RZ, P4, !PT ;  /* 0x0000000c075b7c10 */ /* 0x000fe4000a7fe4ff */
[----:B------:R-:W-:Y:S02]  /*2ab0*/  LOP3.LUT P4, RZ, R92, 0x1, RZ, 0xc0, !PT ;  /* 0x000000015cff7812 */ /* 0x000fe4000788c0ff */
        /* <DEDUP_REMOVED lines=27> */
[----:B------:R-:W-:Y:S01]  /*2c70*/  PRMT R191, RZ, 0x7610, R191 ;  /* 0x00007610ffbf7816 */ /* 0x000fe200000000bf */
[----:B------:R-:W-:Y:S01]  /*2c80*/  IMAD.MOV.U32 R143, RZ, RZ, R5 ;  /* 0x000000ffff8f7224 */ /* 0x000fe200078e0005 */
[C---:B------:R-:W-:Y:S01]  /*2c90*/  IADD3.X R101, PT, PT, R9.reuse, UR12, RZ, P4, !PT ;  /* 0x0000000c09657c10 */ /* 0x040fe2000a7fe4ff */
[----:B------:R-:W-:Y:S01]  /*2ca0*/  USHF.R.S32.HI UR12, URZ, 0x1f, UR5 ;  /* 0x0000001fff0c7899 */ /* 0x000fe20008011405 */
[----:B------:R-:W-:Y:S01]  /*2cb0*/  ISETP.GE.U32.AND P4, PT, R102, 0x7fffffda, PT ;  /* 0x7fffffda6600780c */ /* 0x000fe20003f86070 */
[----:B------:R-:W2:Y:S01]  /*2cc0*/  @P3 LDG.E.U8 R189, desc[UR22][R98.64] ;  /* 0x0000001662bd3981 */ /* 0x000ea2000c1e1100 */
[----:B------:R-:W-:Y:S01]  /*2cd0*/  @!P6 IMAD.MOV R143, RZ, RZ, -R143 ;  /* 0x000000ffff8fe224 */ /* 0x000fe200078e0a8f */
[----:B------:R-:W-:Y:S02]  /*2ce0*/  IADD3 R104, P6, PT, R8, UR5, RZ ;  /* 0x0000000508687c10 */ /* 0x000fe4000ffde0ff */
[----:B------:R-:W2:Y:S01]  /*2cf0*/  @P3 LDG.E.U8 R191, desc[UR22][R100.64] ;  /* 0x0000001664bf3981 */ /* 0x000ea2000c1e1100 */
[----:B------:R-:W-:Y:S01]  /*2d00*/  IADD3 R102, P3, PT, R6, UR5, RZ ;  /* 0x0000000506667c10 */ /* 0x000fe2000ff7e0ff */
[----:B------:R-:W-:Y:S01]  /*2d10*/  UIMAD UR5, UR6, 0xe, URZ ;  /* 0x0000000e060578a4 */ /* 0x000fe2000f8e02ff */
[----:B------:R-:W-:Y:S01]  /*2d20*/  VIADD R5, R150, 0xfffffff1 ;  /* 0xfffffff196057836 */ /* 0x000fe20000000000 */
[----:B------:R-:W-:-:S02]  /*2d30*/  IADD3.X R105, PT, PT, R9, UR12, RZ, P6, !PT ;  /* 0x0000000c09697c10 */ /* 0x000fc4000b7fe4ff */
[----:B------:R-:W-:Y:S01]  /*2d40*/  IADD3.X R103, PT, PT, R7, UR12, RZ, P3, !PT ;  /* 0x0000000c07677c10 */ /* 0x000fe20009ffe4ff */
[----:B------:R-:W-:Y:S02]  /*2d50*/  USHF.R.S32.HI UR12, URZ, 0x1f, UR5 ;  /* 0x0000001fff0c7899 */ /* 0x000fe40008011405 */
[----:B------:R-:W-:Y:S02]  /*2d60*/  IADD3 R106, P6, PT, R6, UR5, RZ ;  /* 0x00000005066a7c10 */ /* 0x000fe4000ffde0ff */
[----:B------:R-:W-:Y:S02]  /*2d70*/  ISETP.GE.U32.AND P3, PT, R5, 0x7fffffd2, PT ;  /* 0x7fffffd20500780c */ /* 0x000fe40003f66070 */
[----:B------:R-:W-:Y:S02]  /*2d80*/  IADD3.X R107, PT, PT, R7, UR12, RZ, P6, !PT ;  /* 0x0000000c076b7c10 */ /* 0x000fe4000b7fe4ff */
[----:B------:R-:W-:Y:S01]  /*2d90*/  IADD3 R108, P6, PT, R8, UR5, RZ ;  /* 0x00000005086c7c10 */ /* 0x000fe2000ffde0ff */
[----:B------:R-:W-:Y:S01]  /*2da0*/  UIMAD UR5, UR6, 0x16, URZ ;  /* 0x00000016060578a4 */ /* 0x000fe2000f8e02ff */
[----:B------:R-:W-:-:S02]  /*2db0*/  PRMT R210, RZ, 0x7610, R210 ;  /* 0x00007610ffd27816 */ /* 0x000fc400000000d2 */
[----:B------:R-:W-:Y:S02]  /*2dc0*/  PRMT R212, RZ, 0x7610, R212 ;  /* 0x00007610ffd47816 */ /* 0x000fe400000000d4 */
[----:B------:R-:W-:Y:S02]  /*2dd0*/  PRMT R214, RZ, 0x7610, R214 ;  /* 0x00007610ffd67816 */ /* 0x000fe400000000d6 */
[----:B------:R-:W-:Y:S01]  /*2de0*/  PRMT R216, RZ, 0x7610, R216 ;  /* 0x00007610ffd87816 */ /* 0x000fe200000000d8 */
[----:B------:R-:W2:Y:S01]  /*2df0*/  @!P4 LDG.E.U8 R210, desc[UR22][R102.64] ;  /* 0x0000001666d2c981 */ /* 0x000ea2000c1e1100 */
[----:B------:R-:W-:Y:S02]  /*2e00*/  SHF.R.U32.HI R5, RZ, 0x9, R125 ;  /* 0x00000009ff057819 */ /* 0x000fe4000001167d */
[----:B------:R-:W-:Y:S01]  /*2e10*/  IADD3.X R109, PT, PT, R9, UR12, RZ, P6, !PT ;  /* 0x0000000c096d7c10 */ /* 0x000fe2000b7fe4ff */
[----:B------:R-:W-:Y:S01]  /*2e20*/  USHF.R.S32.HI UR12, URZ, 0x1f, UR5 ;  /* 0x0000001fff0c7899 */ /* 0x000fe20008011405 */
[----:B------:R-:W2:Y:S01]  /*2e30*/  @!P4 LDG.E.U8 R212, desc[UR22][R104.64] ;  /* 0x0000001668d4c981 */ /* 0x000ea2000c1e1100 */
[----:B------:R-:W-:-:S02]  /*2e40*/  IADD3 R110, P6, PT, R6, UR5, RZ ;  /* 0x00000005066e7c10 */ /* 0x000fc4000ffde0ff */
[----:B------:R-:W-:Y:S01]  /*2e50*/  LOP3.LUT P4, RZ, R5, 0x1, RZ, 0xc0, !PT ;  /* 0x0000000105ff7812 */ /* 0x000fe2000788c0ff */
[----:B------:R-:W2:Y:S04]  /*2e60*/  @!P3 LDG.E.U8 R214, desc[UR22][R106.64] ;  /* 0x000000166ad6b981 */ /* 0x000ea8000c1e1100 */
[----:B------:R-:W2:Y:S01]  /*2e70*/  @!P3 LDG.E.U8 R216, desc[UR22][R108.64] ;  /* 0x000000166cd8b981 */ /* 0x000ea2000c1e1100 */
[----:B------:R-:W-:Y:S02]  /*2e80*/  ISETP.GE.AND P3, PT, R111, RZ, PT ;  /* 0x000000ff6f00720c */ /* 0x000fe40003f66270 */
[----:B------:R-:W-:Y:S02]  /*2e90*/  IADD3.X R111, PT, PT, R7, UR12, RZ, P6, !PT ;  /* 0x0000000c076f7c10 */ /* 0x000fe4000b7fe4ff */
[----:B------:R-:W-:-:S02]  /*2ea0*/  IADD3 R112, P6, PT, R8, UR5, RZ ;  /* 0x0000000508707c10 */ /* 0x000fc4000ffde0ff */
[----:B------:R-:W-:Y:S02]  /*2eb0*/  PRMT R218, RZ, 0x7610, R218 ;  /* 0x00007610ffda7816 */ /* 0x000fe400000000da */
[----:B------:R-:W-:Y:S02]  /*2ec0*/  PRMT R208, RZ, 0x7610, R208 ;  /* 0x00007610ffd07816 */ /* 0x000fe400000000d0 */
[----:B------:R-:W-:Y:S02]  /*2ed0*/  LOP3.LUT R5, R140, 0x1f, RZ, 0xc0, !PT ;  /* 0x0000001f8c057812 */ /* 0x000fe400078ec0ff */
[----:B------:R-:W-:Y:S01]  /*2ee0*/  IADD3.X R113, PT, PT, R9, UR12, RZ, P6, !PT ;  /* 0x0000000c09717c10 */ /* 0x000fe2000b7fe4ff */
[----:B------:R-:W2:Y:S02]  /*2ef0*/  @P4 LDG.E.U8 R218, desc[UR22][R110.64] ;  /* 0x000000166eda4981 */ /* 0x000ea4000c1e1100 */
[----:B------:R-:W-:Y:S02]  /*2f00*/  IMAD R171, R5, UR7, RZ ;  /* 0x0000000705ab7c24 */ /* 0x000fe4000f8e02ff */
[----:B------:R-:W2:Y:S01]  /*2f10*/  @P4 LDG.E.U8 R208, desc[UR22][R112.64] ;  /* 0x0000001670d04981 */ /* 0x000ea2000c1e1100 */
[----:B------:R-:W-:-:S02]  /*2f20*/  ISETP.GE.AND P4, PT, R118, RZ, PT ;  /* 0x000000ff7600720c */ /* 0x000fc40003f86270 */
[----:B------:R-:W-:Y:S01]  /*2f30*/  IADD3 R170, P6, PT, R171, UR18, RZ ;  /* 0x00000012abaa7c10 */ /* 0x000fe2000ffde0ff */
[----:B------:R-:W0:Y:S01]  /*2f40*/  LDCU UR18, c[0x0][0x3b0] ;  /* 0x00007600ff1277ac */ /* 0x000e220008000800 */
[----:B------:R-:W-:-:S09]  /*2f50*/  LOP3.LUT R168, RZ, R115, RZ, 0x33, !PT ;  /* 0x00000073ffa87212 */ /* 0x000fd200078e33ff */
[----:B------:R-:W-:Y:S01]  /*2f60*/  @!P4 IMAD.MOV R135, RZ, RZ, -R135 ;  /* 0x000000ffff87c224 */ /* 0x000fe200078e0a87 */
[----:B------:R-:W-:-:S04]  /*2f70*/  ISETP.NE.AND P4, PT, R115, RZ, PT ;  /* 0x000000ff7300720c */ /* 0x000fc80003f85270 */
[C---:B------:R-:W-:Y:S01]  /*2f80*/  SEL R122, R168.reuse, R119, !P4 ;  /* 0x00000077a87a7207 */ /* 0x040fe20006000000 */
[----:B------:R-:W-:Y:S01]  /*2f90*/  IMAD.MOV.U32 R149, RZ, RZ, R123 ;  /* 0x000000ffff957224 */ /* 0x000fe200078e007b */
[----:B------:R-:W-:-:S03]  /*2fa0*/  SEL R123, R168, R117, !P4 ;  /* 0x00000075a87b7207 */ /* 0x000fc60006000000 */
[----:B0-----:R-:W-:Y:S01]  /*2fb0*/  IMAD R122, R122, UR18, RZ ;  /* 0x000000127a7a7c24 */ /* 0x001fe2000f8e02ff */
[----:B------:R-:W-:Y:S01]  /*2fc0*/  LEA.HI.X.SX32 R171, R171, UR19, 0x1, P6 ;  /* 0x00000013abab7c11 */ /* 0x000fe2000b0f0eff */
[----:B------:R-:W-:Y:S01]  /*2fd0*/  IMAD R123, R123, UR18, RZ ;  /* 0x000000127b7b7c24 */ /* 0x000fe2000f8e02ff */
[----:B------:R-:W-:Y:S02]  /*2fe0*/  SEL R128, R168, R121, !P4 ;  /* 0x00000079a8807207 */ /* 0x000fe40006000000 */
[-C--:B------:R-:W-:Y:S01]  /*2ff0*/  IADD3 R120, P6, PT, R122, R170.reuse, RZ ;  /* 0x000000aa7a787210 */ /* 0x080fe20007fde0ff */
[----:B------:R-:W-:Y:S01]  /*3000*/  IMAD.MOV.U32 R115, RZ, RZ, R129 ;  /* 0x000000ffff737224 */ /* 0x000fe200078e0081 */
[----:B------:R-:W-:Y:S01]  /*3010*/  SEL R129, R168, R135, !P4 ;  /* 0x00000087a8817207 */ /* 0x000fe20006000000 */
[----:B------:R-:W-:Y:S01]  /*3020*/  IMAD R128, R128, UR18, RZ ;  /* 0x0000001280807c24 */ /* 0x000fe2000f8e02ff */
[----:B------:R-:W-:Y:S01]  /*3030*/  LEA.HI.X.SX32 R121, R122, R171, 0x1, P6 ;  /* 0x000000ab7a797211 */ /* 0x000fe200030f0eff */
[----:B------:R-:W-:Y:S01]  /*3040*/  @!P0 IMAD.MOV R137, RZ, RZ, -R137 ;  /* 0x000000ffff898224 */ /* 0x000fe200078e0a89 */
[----:B------:R-:W-:-:S02]  /*3050*/  IADD3 R122, P6, PT, R123, R170, RZ ;  /* 0x000000aa7b7a7210 */ /* 0x000fc40007fde0ff */
[----:B------:R-:W-:Y:S01]  /*3060*/  ISETP.GE.AND P0, PT, R114, RZ, PT ;  /* 0x000000ff7200720c */ /* 0x000fe20003f06270 */
[----:B------:R-:W-:Y:S01]  /*3070*/  IMAD.MOV.U32 R145, RZ, RZ, R131 ;  /* 0x000000ffff917224 */ /* 0x000fe200078e0083 */
[----:B------:R-:W-:Y:S01]  /*3080*/  LEA.HI.X.SX32 R123, R123, R171, 0x1, P6 ;  /* 0x000000ab7b7b7211 */ /* 0x000fe200030f0eff */
[----:B------:R-:W-:Y:S01]  /*3090*/  IMAD R129, R129, UR18, RZ ;  /* 0x0000001281817c24 */ /* 0x000fe2000f8e02ff */
[-C--:B------:R-:W-:Y:S02]  /*30a0*/  IADD3 R126, P6, PT, R128, R170.reuse, RZ ;  /* 0x000000aa807e7210 */ /* 0x080fe40007fde0ff */
[----:B------:R-:W-:Y:S01]  /*30b0*/  SEL R131, R168, R127, !P4 ;  /* 0x0000007fa8837207 */ /* 0x000fe20006000000 */
[----:B------:R-:W-:Y:S01]  /*30c0*/  IMAD.MOV.U32 R147, RZ, RZ, R133 ;  /* 0x000000ffff937224 */ /* 0x000fe200078e0085 */
[----:B------:R-:W-:Y:S02]  /*30d0*/  LEA.HI.X.SX32 R127, R128, R171, 0x1, P6 ;  /* 0x000000ab807f7211 */ /* 0x000fe400030f0eff */
[----:B------:R-:W-:Y:S01]  /*30e0*/  IADD3 R128, P6, PT, R129, R170, RZ ;  /* 0x000000aa81807210 */ /* 0x000fe20007fde0ff */
[----:B------:R-:W-:Y:S01]  /*30f0*/  IMAD R131, R131, UR18, RZ ;  /* 0x0000001283837c24 */ /* 0x000fe2000f8e02ff */
[----:B------:R-:W-:Y:S01]  /*3100*/  SEL R133, R168, R139, !P4 ;  /* 0x0000008ba8857207 */ /* 0x000fe20006000000 */
[----:B------:R-:W-:Y:S01]  /*3110*/  @!P0 IMAD.MOV R149, RZ, RZ, -R149 ;  /* 0x000000ffff958224 */ /* 0x000fe200078e0a95 */
[----:B------:R-:W-:-:S02]  /*3120*/  LEA.HI.X.SX32 R129, R129, R171, 0x1, P6 ;  /* 0x000000ab81817211 */ /* 0x000fc400030f0eff */
[-C--:B------:R-:W-:Y:S01]  /*3130*/  IADD3 R130, P6, PT, R131, R170.reuse, RZ ;  /* 0x000000aa83827210 */ /* 0x080fe20007fde0ff */
[----:B------:R-:W-:Y:S01]  /*3140*/  IMAD R133, R133, UR18, RZ ;  /* 0x0000001285857c24 */ /* 0x000fe2000f8e02ff */
[C---:B------:R-:W-:Y:S02]  /*3150*/  SEL R135, R168.reuse, R143, !P4 ;  /* 0x0000008fa8877207 */ /* 0x040fe40006000000 */
[----:B------:R-:W-:Y:S01]  /*3160*/  LEA.HI.X.SX32 R131, R131, R171, 0x1, P6 ;  /* 0x000000ab83837211 */ /* 0x000fe200030f0eff */
[----:B------:R-:W-:Y:S01]  /*3170*/  @!P5 IMAD.MOV R147, RZ, RZ, -R147 ;  /* 0x000000ffff93d224 */ /* 0x000fe200078e0a93 */
[----:B------:R-:W-:Y:S01]  /*3180*/  IADD3 R132, P6, PT, R133, R170, RZ ;  /* 0x000000aa85847210 */ /* 0x000fe20007fde0ff */
[----:B------:R-:W-:Y:S01]  /*3190*/  IMAD R135, R135, UR18, RZ ;  /* 0x0000001287877c24 */ /* 0x000fe2000f8e02ff */
[----:B------:R-:W-:Y:S02]  /*31a0*/  SEL R149, R168, R149, !P4 ;  /* 0x00000095a8957207 */ /* 0x000fe40006000000 */
[----:B------:R-:W-:-:S02]  /*31b0*/  ISETP.GE.AND P5, PT, R116, RZ, PT ;  /* 0x000000ff7400720c */ /* 0x000fc40003fa6270 */
[----:B------:R-:W-:Y:S02]  /*31c0*/  LEA.HI.X.SX32 R133, R133, R171, 0x1, P6 ;  /* 0x000000ab85857211 */ /* 0x000fe400030f0eff */
[C---:B------:R-:W-:Y:S01]  /*31d0*/  SEL R139, R168.reuse, R137, !P4 ;  /* 0x00000089a88b7207 */ /* 0x040fe20006000000 */
[----:B------:R-:W-:Y:S01]  /*31e0*/  IMAD R137, R149, UR18, RZ ;  /* 0x0000001295897c24 */ /* 0x000fe2000f8e02ff */
[-C--:B------:R-:W-:Y:S01]  /*31f0*/  IADD3 R134, P6, PT, R135, R170.reuse, RZ ;  /* 0x000000aa87867210 */ /* 0x080fe20007fde0ff */
[----:B------:R-:W-:Y:S01]  /*3200*/  @!P3 IMAD.MOV R145, RZ, RZ, -R145 ;  /* 0x000000ffff91b224 */ /* 0x000fe200078e0a91 */
[C---:B------:R-:W-:Y:S01]  /*3210*/  SEL R143, R168.reuse, R147, !P4 ;  /* 0x00000093a88f7207 */ /* 0x040fe20006000000 */
[----:B------:R-:W-:Y:S01]  /*3220*/  IMAD R139, R139, UR18, RZ ;  /* 0x000000128b8b7c24 */ /* 0x000fe2000f8e02ff */
[----:B------:R-:W-:Y:S02]  /*3230*/  LEA.HI.X.SX32 R135, R135, R171, 0x1, P6 ;  /* 0x000000ab87877211 */ /* 0x000fe400030f0eff */
[----:B------:R-:W-:Y:S01]  /*3240*/  IADD3 R136, P6, PT, R137, R170, RZ ;  /* 0x000000aa89887210 */ /* 0x000fe20007fde0ff */
[----:B------:R-:W-:Y:S01]  /*3250*/  UIMAD UR5, UR6, 0x1e, URZ ;  /* 0x0000001e060578a4 */ /* 0x000fe2000f8e02ff */
[----:B------:R-:W-:Y:S01]  /*3260*/  @!P5 IMAD.MOV R115, RZ, RZ, -R115 ;  /* 0x000000ffff73d224 */ /* 0x000fe200078e0a73 */
[----:B------:R-:W-:Y:S01]  /*3270*/  SEL R145, R168, R145, !P4 ;  /* 0x00000091a8917207 */ /* 0x000fe20006000000 */
[----:B------:R-:W-:Y:S01]  /*3280*/  IMAD R143, R143, UR18, RZ ;  /* 0x000000128f8f7c24 */ /* 0x000fe2000f8e02ff */
[----:B------:R-:W-:-:S02]  /*3290*/  LEA.HI.X.SX32 R137, R137, R171, 0x1, P6 ;  /* 0x000000ab89897211 */ /* 0x000fc400030f0eff */
[-C--:B------:R-:W-:Y:S01]  /*32a0*/  IADD3 R138, P6, PT, R139, R170.reuse, RZ ;  /* 0x000000aa8b8a7210 */ /* 0x080fe20007fde0ff */
[----:B------:R-:W-:Y:S02]  /*32b0*/  USHF.R.S32.HI UR12, URZ, 0x1f, UR5 ;  /* 0x0000001fff0c7899 */ /* 0x000fe40008011405 */
[----:B------:R-:W-:Y:S01]  /*32c0*/  IADD3 R116, P5, PT, R6, UR5, RZ ;  /* 0x0000000506747c10 */ /* 0x000fe2000ffbe0ff */
[----:B------:R-:W-:Y:S01]  /*32d0*/  IMAD R145, R145, UR18, RZ ;  /* 0x0000001291917c24 */ /* 0x000fe2000f8e02ff */
[----:B------:R-:W-:Y:S02]  /*32e0*/  LEA.HI.X.SX32 R139, R139, R171, 0x1, P6 ;  /* 0x000000ab8b8b7211 */ /* 0x000fe400030f0eff */
[----:B------:R-:W-:Y:S02]  /*32f0*/  SEL R147, R168, R115, !P4 ;  /* 0x00000073a8937207 */ /* 0x000fe40006000000 */
[----:B------:R-:W-:Y:S02]  /*3300*/  IADD3 R142, P6, PT, R143, R170, RZ ;  /* 0x000000aa8f8e7210 */ /* 0x000fe40007fde0ff */
[----:B------:R-:W-:Y:S01]  /*3310*/  IADD3.X R117, PT, PT, R7, UR12, RZ, P5, !PT ;  /* 0x0000000c07757c10 */ /* 0x000fe2000affe4ff */
[----:B------:R-:W-:Y:S01]  /*3320*/  IMAD R147, R147, UR18, RZ ;  /* 0x0000001293937c24 */ /* 0x000fe2000f8e02ff */
[----:B------:R-:W-:-:S02]  /*3330*/  IADD3 R118, P5, PT, R8, UR5, RZ ;  /* 0x0000000508767c10 */ /* 0x000fc4000ffbe0ff */
[-C--:B------:R-:W-:Y:S02]  /*3340*/  LEA.HI.X.SX32 R143, R143, R171.reuse, 0x1, P6 ;  /* 0x000000ab8f8f7211 */ /* 0x080fe400030f0eff */
[----:B------:R-:W-:Y:S02]  /*3350*/  SHF.R.U32.HI R124, RZ, 0x1, R125 ;  /* 0x00000001ff7c7819 */ /* 0x000fe4000001167d */
[----:B------:R-:W-:Y:S02]  /*3360*/  IADD3 R144, P6, PT, R145, R170, RZ ;  /* 0x000000aa91907210 */ /* 0x000fe40007fde0ff */
[----:B------:R-:W-:Y:S02]  /*3370*/  IADD3.X R119, PT, PT, R9, UR12, RZ, P5, !PT ;  /* 0x0000000c09777c10 */ /* 0x000fe4000affe4ff */
[----:B------:R-:W-:Y:S02]  /*3380*/  LOP3.LUT P5, RZ, R124, 0x1, RZ, 0xc0, !PT ;  /* 0x000000017cff7812 */ /* 0x000fe400078ac0ff */
[----:B------:R-:W-:-:S02]  /*3390*/  LEA.HI.X.SX32 R145, R145, R171, 0x1, P6 ;  /* 0x000000ab91917211 */ /* 0x000fc400030f0eff */
[C---:B------:R-:W-:Y:S01]  /*33a0*/  IADD3 R146, P6, PT, R147.reuse, R170, RZ ;  /* 0x000000aa93927210 */ /* 0x040fe20007fde0ff */
[----:B------:R-:W-:Y:S01]  /*33b0*/  VIADD R114, R150, 0xfffffff8 ;  /* 0xfffffff896727836 */ /* 0x000fe20000000000 */
[----:B------:R-:W-:Y:S02]  /*33c0*/  PRMT R220, RZ, 0x7610, R220 ;  /* 0x00007610ffdc7816 */ /* 0x000fe400000000dc */
[----:B------:R-:W-:Y:S02]  /*33d0*/  LEA.HI.X.SX32 R147, R147, R171, 0x1, P6 ;  /* 0x000000ab93937211 */ /* 0x000fe400030f0eff */
[----:B------:R-:W-:Y:S01]  /*33e0*/  ISETP.GT.U32.AND P6, PT, R164, R161, PT ;  /* 0x000000a1a400720c */ /* 0x000fe20003fc4070 */
[----:B------:R-:W-:Y:S01]  /*33f0*/  UIMAD UR5, UR6, 0x7, URZ ;  /* 0x00000007060578a4 */ /* 0x000fe2000f8e02ff */
[----:B------:R-:W-:Y:S01]  /*3400*/  PRMT R222, RZ, 0x7610, R222 ;  /* 0x00007610ffde7816 */ /* 0x000fe200000000de */
[----:B------:R-:W-:Y:S01]  /*3410*/  UIMAD UR12, UR6, 0xf, URZ ;  /* 0x0000000f060c78a4 */ /* 0x000fe2000f8e02ff */
[----:B------:R-:W-:Y:S01]  /*3420*/  ISETP.GE.U32.AND P3, PT, R114, 0x7fffffd9, PT ;  /* 0x7fffffd97200780c */ /* 0x000fe20003f66070 */
[----:B------:R-:W-:Y:S01]  /*3430*/  VIADD R114, R150, 0x1f ;  /* 0x0000001f96727836 */ /* 0x000fe20000000000 */
[----:B------:R-:W-:Y:S01]  /*3440*/  USHF.R.S32.HI UR16, URZ, 0x1f, UR5 ;  /* 0x0000001fff107899 */ /* 0x000fe20008011405 */
[----:B------:R-:W5:Y:S04]  /*3450*/  @P5 LDG.E.U8 R220, desc[UR22][R116.64] ;  /* 0x0000001674dc5981 */ /* 0x000f68000c1e1100 */
[----:B------:R-:W5:Y:S01]  /*3460*/  @P5 LDG.E.U8 R222, desc[UR22][R118.64] ;  /* 0x0000001676de5981 */ /* 0x000f62000c1e1100 */
[----:B------:R-:W-:-:S02]  /*3470*/  IADD3 R148, P5, PT, R6, UR5, RZ ;  /* 0x0000000506947c10 */ /* 0x000fc4000ffbe0ff */
[----:B------:R-:W-:Y:S01]  /*3480*/  ISETP.GT.AND P0, PT, R114, 0x1f, PT ;  /* 0x0000001f7200780c */ /* 0x000fe20003f04270 */
[----:B------:R-:W-:Y:S01]  /*3490*/  USHF.R.S32.HI UR17, URZ, 0x1f, UR12 ;  /* 0x0000001fff117899 */ /* 0x000fe2000801140c */
[----:B------:R-:W-:Y:S01]  /*34a0*/  IADD3.X R149, PT, PT, R7, UR16, RZ, P5, !PT ;  /* 0x0000001007957c10 */ /* 0x000fe2000affe4ff */
[----:B------:R-:W-:Y:S01]  /*34b0*/  @!P6 IMAD.IADD R161, R161, 0x1, -R164 ;  /* 0x00000001a1a1e824 */ /* 0x000fe200078e0aa4 */
[----:B------:R-:W-:Y:S01]  /*34c0*/  ISETP.LT.AND P0, PT, R5, R150, P0 ;  /* 0x000000960500720c */ /* 0x000fe20000701270 */
[----:B------:R-:W-:Y:S01]  /*34d0*/  VIADD R115, R150, 0xfffffff0 ;  /* 0xfffffff096737836 */ /* 0x000fe20000000000 */
[----:B------:R-:W-:Y:S01]  /*34e0*/  IADD3 R152, P5, PT, R6, UR12, RZ ;  /* 0x0000000c06987c10 */ /* 0x000fe2000ffbe0ff */
[----:B------:R-:W-:Y:S01]  /*34f0*/  VIADD R169, R169, 0x78 ;  /* 0x00000078a9a97836 */ /* 0x000fe20000000000 */
[----:B------:R-:W-:Y:S02]  /*3500*/  IADD3 R150, P6, PT, R8, UR5, RZ ;  /* 0x0000000508967c10 */ /* 0x000fe4000ffde0ff */
[----:B------:R-:W-:-:S02]  /*3510*/  IADD3.X R153, PT, PT, R7, UR17, RZ, P5, !PT ;  /* 0x0000001107997c10 */ /* 0x000fc4000affe4ff */
[----:B------:R-:W-:Y:S02]  /*3520*/  PRMT R193, RZ, 0x7610, R193 ;  /* 0x00007610ffc17816 */ /* 0x000fe400000000c1 */
[----:B------:R-:W-:Y:S02]  /*3530*/  PRMT R197, RZ, 0x7610, R197 ;  /* 0x00007610ffc57816 */ /* 0x000fe400000000c5 */
[----:B------:R-:W-:Y:S02]  /*3540*/  IADD3.X R151, PT, PT, R9, UR16, RZ, P6, !PT ;  /* 0x0000001009977c10 */ /* 0x000fe4000b7fe4ff */
[----:B------:R-:W-:Y:S01]  /*3550*/  ISETP.GE.U32.AND P5, PT, R115, 0x7fffffd1, PT ;  /* 0x7fffffd17300780c */ /* 0x000fe20003fa6070 */
[----:B------:R-:W5:Y:S01]  /*3560*/  @!P3 LDG.E.U8 R193, desc[UR22][R148.64] ;  /* 0x0000001694c1b981 */ /* 0x000f62000c1e1100 */
[----:B------:R-:W-:Y:S01]  /*3570*/  IABS R115, R169 ;  /* 0x000000a900737213 */ /* 0x000fe20000000000 */
[----:B------:R-:W-:Y:S02]  /*3580*/  UIMAD UR14, UR6, 0x17, URZ ;  /* 0x00000017060e78a4 */ /* 0x000fe4000f8e02ff */
[----:B------:R-:W5:Y:S01]  /*3590*/  @!P3 LDG.E.U8 R197, desc[UR22][R150.64] ;  /* 0x0000001696c5b981 */ /* 0x000f62000c1e1100 */
[----:B------:R-:W-:Y:S01]  /*35a0*/  IADD3 R158, P3, PT, R8, UR12, RZ ;  /* 0x0000000c089e7c10 */ /* 0x000fe2000ff7e0ff */
[----:B------:R-:W-:Y:S01]  /*35b0*/  IMAD.HI.U32 R160, R160, R115, RZ ;  /* 0x00000073a0a07227 */ /* 0x000fe200078e00ff */
[----:B------:R-:W-:-:S02]  /*35c0*/  USHF.R.S32.HI UR5, URZ, 0x1f, UR14 ;  /* 0x0000001fff057899 */ /* 0x000fc4000801140e */
[----:B------:R-:W-:Y:S01]  /*35d0*/  IADD3.X R159, PT, PT, R9, UR17, RZ, P3, !PT ;  /* 0x00000011099f7c10 */ /* 0x000fe20009ffe4ff */
[----:B------:R-:W-:Y:S01]  /*35e0*/  IMAD.MOV R160, RZ, RZ, -R160 ;  /* 0x000000ffffa07224 */ /* 0x000fe200078e0aa0 */
[----:B------:R-:W-:Y:S01]  /*35f0*/  ISETP.GE.AND P3, PT, R162, RZ, PT ;  /* 0x000000ffa200720c */ /* 0x000fe20003f66270 */
[----:B------:R-:W-:Y:S01]  /*3600*/  UIMAD UR15, UR6, 0x1f, URZ ;  /* 0x0000001f060f78a4 */ /* 0x000fe2000f8e02ff */
[----:B------:R-:W-:Y:S02]  /*3610*/  PRMT R195, RZ, 0x7610, R195 ;  /* 0x00007610ffc37816 */ /* 0x000fe400000000c3 */
[----:B------:R-:W-:Y:S01]  /*3620*/  PRMT R199, RZ, 0x7610, R199 ;  /* 0x00007610ffc77816 */ /* 0x000fe200000000c7 */
[----:B------:R-:W-:Y:S01]  /*3630*/  IMAD R115, R164, R160, R115 ;  /* 0x000000a0a4737224 */ /* 0x000fe200078e0273 */
[----:B------:R-:W-:Y:S01]  /*3640*/  IADD3 R154, P6, PT, R6, UR14, RZ ;  /* 0x0000000e069a7c10 */ /* 0x000fe2000ffde0ff */
[----:B------:R-:W-:Y:S01]  /*3650*/  USHF.R.S32.HI UR16, URZ, 0x1f, UR15 ;  /* 0x0000001fff107899 */ /* 0x000fe2000801140f */
[----:B------:R-:W5:Y:S02]  /*3660*/  @!P5 LDG.E.U8 R195, desc[UR22][R152.64] ;  /* 0x0000001698c3d981 */ /* 0x000f64000c1e1100 */
[----:B------:R-:W-:-:S02]  /*3670*/  IADD3.X R155, PT, PT, R7, UR5, RZ, P6, !PT ;  /* 0x00000005079b7c10 */ /* 0x000fc4000b7fe4ff */
[----:B------:R-:W-:Y:S01]  /*3680*/  IADD3 R156, P6, PT, R6, UR15, RZ ;  /* 0x0000000f069c7c10 */ /* 0x000fe2000ffde0ff */
[----:B------:R-:W5:Y:S01]  /*3690*/  @!P5 LDG.E.U8 R199, desc[UR22][R158.64] ;  /* 0x000000169ec7d981 */ /* 0x000f62000c1e1100 */
[----:B------:R-:W-:Y:S01]  /*36a0*/  SHF.R.U32.HI R125, RZ, 0x8, R125 ;  /* 0x00000008ff7d7819 */ /* 0x000fe2000001167d */
[----:B------:R-:W-:Y:S01]  /*36b0*/  IMAD.MOV.U32 R163, RZ, RZ, R161 ;  /* 0x000000ffffa37224 */ /* 0x000fe200078e00a1 */
[----:B------:R-:W-:Y:S02]  /*36c0*/  ISETP.GT.U32.AND P5, PT, R164, R115, PT ;  /* 0x00000073a400720c */ /* 0x000fe40003fa4070 */
[----:B------:R-:W-:Y:S01]  /*36d0*/  IADD3.X R157, PT, PT, R7, UR16, RZ, P6, !PT ;  /* 0x00000010079d7c10 */ /* 0x000fe2000b7fe4ff */
[----:B------:R-:W-:Y:S01]  /*36e0*/  @!P3 IMAD.MOV R163, RZ, RZ, -R163 ;  /* 0x000000ffffa3b224 */ /* 0x000fe200078e0aa3 */
[----:B------:R-:W-:Y:S02]  /*36f0*/  LOP3.LUT P6, RZ, R125, 0x1, RZ, 0xc0, !PT ;  /* 0x000000017dff7812 */ /* 0x000fe400078cc0ff */
[----:B------:R-:W-:-:S02]  /*3700*/  IADD3 R160, P3, PT, R8, UR14, RZ ;  /* 0x0000000e08a07c10 */ /* 0x000fc4000ff7e0ff */
[----:B------:R-:W-:Y:S02]  /*3710*/  PRMT R125, RZ, 0x7610, R125 ;  /* 0x00007610ff7d7816 */ /* 0x000fe4000000007d */
[----:B------:R-:W-:Y:S02]  /*3720*/  IADD3.X R161, PT, PT, R9, UR5, RZ, P3, !PT ;  /* 0x0000000509a17c10 */ /* 0x000fe40009ffe4ff */
[----:B------:R-:W-:Y:S02]  /*3730*/  ISETP.GT.U32.AND P3, PT, R164, R166, PT ;  /* 0x000000a6a400720c */ /* 0x000fe40003f64070 */
[----:B------:R-:W-:Y:S01]  /*3740*/  PRMT R183, RZ, 0x7610, R183 ;  /* 0x00007610ffb77816 */ /* 0x000fe200000000b7 */
[----:B------:R-:W-:Y:S01]  /*3750*/  @!P5 IMAD.IADD R115, R115, 0x1, -R164 ;  /* 0x000000017373d824 */ /* 0x000fe200078e0aa4 */
[----:B------:R-:W-:Y:S01]  /*3760*/  SEL R163, R168, R163, !P4 ;  /* 0x000000a3a8a37207 */ /* 0x000fe20006000000 */
[----:B------:R-:W5:Y:S03]  /*3770*/  @P6 LDG.E.U8 R125, desc[UR22][R154.64] ;  /* 0x000000169a7d6981 */ /* 0x000f66000c1e1100 */
[C---:B------:R-:W-:Y:S01]  /*3780*/  ISETP.GT.U32.AND P5, PT, R164.reuse, R115, PT ;  /* 0x00000073a400720c */ /* 0x040fe20003fa4070 */
[----:B------:R-:W5:Y:S01]  /*3790*/  @P6 LDG.E.U8 R183, desc[UR22][R160.64] ;  /* 0x00000016a0b76981 */ /* 0x000f62000c1e1100 */
[----:B------:R-:W-:Y:S01]  /*37a0*/  ISETP.GT.U32.AND P6, PT, R164, R167, PT ;  /* 0x000000a7a400720c */ /* 0x000fe20003fc4070 */
[----:B------:R-:W-:-:S02]  /*37b0*/  IMAD R163, R163, UR18, RZ ;  /* 0x00000012a3a37c24 */ /* 0x000fc4000f8e02ff */
[----:B------:R-:W-:-:S03]  /*37c0*/  @!P3 IMAD.IADD R166, R166, 0x1, -R164 ;  /* 0x00000001a6a6b824 */ /* 0x000fc600078e0aa4 */
[----:B------:R-:W-:-:S04]  /*37d0*/  IADD3 R162, P3, PT, R163, R170, RZ ;  /* 0x000000aaa3a27210 */ /* 0x000fc80007f7e0ff */
[----:B------:R-:W-:Y:S01]  /*37e0*/  LEA.HI.X.SX32 R163, R163, R171, 0x1, P3 ;  /* 0x000000aba3a37211 */ /* 0x000fe200018f0eff */
[--C-:B------:R-:W-:Y:S01]  /*37f0*/  @!P5 IMAD.IADD R115, R115, 0x1, -R164.reuse ;  /* 0x000000017373d824 */ /* 0x100fe200078e0aa4 */
[----:B------:R-:W-:Y:S01]  /*3800*/  ISETP.GE.AND P3, PT, R165, RZ, PT ;  /* 0x000000ffa500720c */ /* 0x000fe20003f66270 */
[----:B------:R-:W-:Y:S01]  /*3810*/  @!P6 IMAD.IADD R167, R167, 0x1, -R164 ;  /* 0x00000001a7a7e824 */ /* 0x000fe200078e0aa4 */
[----:B------:R-:W-:Y:S02]  /*3820*/  IADD3 R164, P6, PT, R8, UR15, RZ ;  /* 0x0000000f08a47c10 */ /* 0x000fe4000ffde0ff */
[----:B------:R-:W-:Y:S02]  /*3830*/  ISETP.GE.AND P5, PT, R185, RZ, PT ;  /* 0x000000ffb900720c */ /* 0x000fe40003fa6270 */
[----:B------:R-:W-:Y:S02]  /*3840*/  IADD3.X R165, PT, PT, R9, UR16, RZ, P6, !PT ;  /* 0x0000001009a57c10 */ /* 0x000fe4000b7fe4ff */
[----:B------:R-:W-:Y:S01]  /*3850*/  ISETP.GE.AND P6, PT, R169, RZ, PT ;  /* 0x000000ffa900720c */ /* 0x000fe20003fc6270 */
[----:B------:R-:W-:-:S04]  /*3860*/  IMAD.MOV.U32 R169, RZ, RZ, R115 ;  /* 0x000000ffffa97224 */ /* 0x000fc800078e0073 */
[----:B------:R-:W-:-:S04]  /*3870*/  @!P3 IMAD.MOV R166, RZ, RZ, -R166 ;  /* 0x000000ffffa6b224 */ /* 0x000fc800078e0aa6 */
[----:B------:R-:W-:Y:S01]  /*3880*/  @!P5 IMAD.MOV R167, RZ, RZ, -R167 ;  /* 0x000000ffffa7d224 */ /* 0x000fe200078e0aa7 */
[----:B------:R-:W-:-:S03]  /*3890*/  SEL R166, R168, R166, !P4 ;  /* 0x000000a6a8a67207 */ /* 0x000fc60006000000 */
[----:B------:R-:W-:Y:S01]  /*38a0*/  @!P6 IMAD.MOV R169, RZ, RZ, -R169 ;  /* 0x000000ffffa9e224 */ /* 0x000fe200078e0aa9 */
[----:B------:R-:W-:Y:S02]  /*38b0*/  PRMT R181, RZ, 0x7610, R181 ;  /* 0x00007610ffb57816 */ /* 0x000fe400000000b5 */
[----:B------:R-:W-:Y:S02]  /*38c0*/  PRMT R185, RZ, 0x7610, R185 ;  /* 0x00007610ffb97816 */ /* 0x000fe400000000b9 */
[----:B------:R-:W-:Y:S01]  /*38d0*/  SEL R115, R168, R167, !P4 ;  /* 0x000000a7a8737207 */ /* 0x000fe20006000000 */
[----:B------:R-:W-:Y:S01]  /*38e0*/  IMAD R167, R166, UR18, RZ ;  /* 0x00000012a6a77c24 */ /* 0x000fe2000f8e02ff */
[----:B------:R-:W-:Y:S01]  /*38f0*/  LOP3.LUT R166, R140, 0x80, RZ, 0xc0, !PT ;  /* 0x000000808ca67812 */ /* 0x000fe200078ec0ff */
[----:B------:R-:W5:Y:S01]  /*3900*/  @!P2 LDG.E.U8 R181, desc[UR22][R156.64] ;  /* 0x000000169cb5a981 */ /* 0x000f62000c1e1100 */
[----:B------:R-:W-:Y:S01]  /*3910*/  SEL R168, R168, R169, !P4 ;  /* 0x000000a9a8a87207 */ /* 0x000fe20006000000 */
[----:B------:R-:W-:Y:S01]  /*3920*/  IMAD R115, R115, UR18, RZ ;  /* 0x0000001273737c24 */ /* 0x000fe2000f8e02ff */
[----:B------:R-:W-:Y:S01]  /*3930*/  R2UR UR12, R166 ;  /* 0x00000000a60c72ca */ /* 0x000fe200000e0000 */
[----:B------:R-:W5:Y:S01]  /*3940*/  @!P2 LDG.E.U8 R185, desc[UR22][R164.64] ;  /* 0x00000016a4b9a981 */ /* 0x000f62000c1e1100 */
[----:B------:R-:W-:Y:S01]  /*3950*/  IADD3 R166, P2, PT, R167, R170, RZ ;  /* 0x000000aaa7a67210 */ /* 0x000fe20007f5e0ff */
[----:B------:R-:W-:-:S03]  /*3960*/  IMAD R206, R168, UR18, RZ ;  /* 0x00000012a8ce7c24 */ /* 0x000fc6000f8e02ff */
[-C--:B------:R-:W-:Y:S02]  /*3970*/  LEA.HI.X.SX32 R167, R167, R171.reuse, 0x1, P2 ;  /* 0x000000aba7a77211 */ /* 0x080fe400010f0eff */
[CC--:B------:R-:W-:Y:S02]  /*3980*/  IADD3 R168, P2, PT, R115.reuse, R170.reuse, RZ ;  /* 0x000000aa73a87210 */ /* 0x0c0fe40007f5e0ff */
[C---:B------:R-:W-:Y:S02]  /*3990*/  IADD3 R170, P3, PT, R206.reuse, R170, RZ ;  /* 0x000000aaceaa7210 */ /* 0x040fe40007f7e0ff */
[-C--:B------:R-:W-:Y:S02]  /*39a0*/  LEA.HI.X.SX32 R169, R115, R171.reuse, 0x1, P2 ;  /* 0x000000ab73a97211 */ /* 0x080fe400010f0eff */
[----:B------:R-:W-:Y:S02]  /*39b0*/  LEA.HI.X.SX32 R171, R206, R171, 0x1, P3 ;  /* 0x000000abceab7211 */ /* 0x000fe400018f0eff */
[----:B------:R-:W-:-:S02]  /*39c0*/  PRMT R124, RZ, 0x7610, R124 ;  /* 0x00007610ff7c7816 */ /* 0x000fc4000000007c */
[----:B------:R-:W-:Y:S02]  /*39d0*/  PRMT R180, RZ, 0x7610, R180 ;  /* 0x00007610ffb47816 */ /* 0x000fe400000000b4 */
[----:B------:R-:W-:Y:S02]  /*39e0*/  PRMT R182, RZ, 0x7610, R182 ;  /* 0x00007610ffb67816 */ /* 0x000fe400000000b6 */
[----:B------:R-:W-:Y:S01]  /*39f0*/  PRMT R184, RZ, 0x7610, R184 ;  /* 0x00007610ffb87816 */ /* 0x000fe200000000b8 */
[----:B------:R-:W5:Y:S01]  /*3a00*/  @P0 LDG.E.U8 R124, desc[UR22][R120.64] ;  /* 0x00000016787c0981 */ /* 0x000f62000c1e1100 */
[----:B------:R-:W-:Y:S02]  /*3a10*/  PRMT R186, RZ, 0x7610, R186 ;  /* 0x00007610ffba7816 */ /* 0x000fe400000000ba */
[----:B------:R-:W-:Y:S01]  /*3a20*/  PRMT R188, RZ, 0x7610, R188 ;  /* 0x00007610ffbc7816 */ /* 0x000fe200000000bc */
[----:B------:R-:W5:Y:S01]  /*3a30*/  @P0 LDG.E.U8 R180, desc[UR22][R122.64] ;  /* 0x000000167ab40981 */ /* 0x000f62000c1e1100 */
[----:B------:R-:W-:-:S02]  /*3a40*/  PRMT R190, RZ, 0x7610, R190 ;  /* 0x00007610ffbe7816 */ /* 0x000fc400000000be */
[----:B------:R-:W-:Y:S01]  /*3a50*/  PRMT R192, RZ, 0x7610, R192 ;  /* 0x00007610ffc07816 */ /* 0x000fe200000000c0 */
[----:B------:R-:W5:Y:S01]  /*3a60*/  @P0 LDG.E.U8 R182, desc[UR22][R126.64] ;  /* 0x000000167eb60981 */ /* 0x000f62000c1e1100 */
        /* <DEDUP_REMOVED lines=11> */
[----:B------:R-:W5:Y:S04]  /*3b20*/  @P0 LDG.E.U8 R190, desc[UR22][R134.64] ;  /* 0x0000001686be0981 */ /* 0x000f68000c1e1100 */
        /* <DEDUP_REMOVED lines=8> */
[----:B------:R-:W5:Y:S01]  /*3bb0*/  @P0 LDG.E.U8 R230, desc[UR22][R170.64] ;  /* 0x00000016aae60981 */ /* 0x000f62000c1e1100 */
[----:B------:R-:W-:-:S02]  /*3bc0*/  USHF.L.U32 UR12, UR12, 0x5, URZ ;  /* 0x000000050c0c7899 */ /* 0x000fc400080006ff */
[----:B------:R-:W-:-:S04]  /*3bd0*/  @!UP1 UIADD3 UR4, UPT, UPT, -UR4, 0x100000, URZ ;  /* 0x0010000004049890 */ /* 0x000fc8000fffe1ff */
[----:B------:R-:W-:Y:S02]  /*3be0*/  @!UP1 USHF.L.U32 UR5, UR4, 0xb, URZ ;  /* 0x0000000b04059899 */ /* 0x000fe400080006ff */
[----:B------:R-:W-:Y:S01]  /*3bf0*/  @!UP1 USHF.L.U32 UR4, UR4, 0x1, URZ ;  /* 0x0000000104049899 */ /* 0x000fe200080006ff */
[----:B------:R-:W-:Y:S01]  /*3c00*/  VOTEU.ALL UP1, P1 ;  /* 0x0000000000ff7886 */ /* 0x000fe20000820000 */
[----:B------:R-:W-:-:S05]  /*3c10*/  IMAD.U32 R115, RZ, RZ, UR12 ;  /* 0x0000000cff737e24 */ /* 0x000fca000f8e00ff */
[----:B------:R-:W-:-:S05]  /*3c20*/  LOP3.LUT R115, R115, 0x7f, R140, 0xf8, !PT ;  /* 0x0000007f73737812 */ /* 0x000fca00078ef88c */
[----:B------:R0:W1:Y:S01]  /*3c30*/  @!UP1 SYNCS.EXCH.64 URZ, [UR9+0xa008], UR4 ;  /* 0x00a0080409ff95b2 */ /* 0x0000620008000100 */
[----:B--2---:R2:W-:Y:S04]  /*3c40*/  STS.U8 [R115+UR9], R172 ;  /* 0x000000ac73007988 */ /* 0x0045e80008000009 */
[----:B----4-:R4:W-:Y:S01]  /*3c50*/  STS.U8 [R115+UR9+0x400], R173 ;  /* 0x000400ad73007988 */ /* 0x0109e20008000009 */
[----:B--2---:R-:W-:-:S03]  /*3c60*/  LOP3.LUT R172, R115, 0x10, RZ, 0x3c, !PT ;  /* 0x0000001073ac7812 */ /* 0x004fc600078e3cff */
[----:B---3--:R-:W-:Y:S01]  /*3c70*/  STS.U8 [R115+UR9+0x2000], R245 ;  /* 0x002000f573007988 */ /* 0x008fe20008000009 */
[----:B----4-:R-:W-:-:S03]  /*3c80*/  LOP3.LUT R173, R115, 0x20, RZ, 0x3c, !PT ;  /* 0x0000002073ad7812 */ /* 0x010fc600078e3cff */
[----:B-----5:R2:W-:Y:S04]  /*3c90*/  STS.U8 [R115+UR9+0x2400], R174 ;  /* 0x002400ae73007988 */ /* 0x0205e80008000009 */
[----:B------:R-:W-:Y:S04]  /*3ca0*/  STS.U8 [R115+UR9+0x800], R243 ;  /* 0x000800f373007988 */ /* 0x000fe80008000009 */
[----:B------:R-:W-:Y:S01]  /*3cb0*/  STS.U8 [R115+UR9+0x2800], R241 ;  /* 0x002800f173007988 */ /* 0x000fe20008000009 */
[----:B--2---:R-:W-:-:S03]  /*3cc0*/  LOP3.LUT R174, R115, 0x30, RZ, 0x3c, !PT ;  /* 0x0000003073ae7812 */ /* 0x004fc600078e3cff */
[----:B------:R-:W-:Y:S04]  /*3cd0*/  STS.U8 [R115+UR9+0xc00], R239 ;  /* 0x000c00ef73007988 */ /* 0x000fe80008000009 */
[----:B------:R-:W-:Y:S04]  /*3ce0*/  STS.U8 [R115+UR9+0x2c00], R237 ;  /* 0x002c00ed73007988 */ /* 0x000fe80008000009 */
[----:B------:R2:W-:Y:S04]  /*3cf0*/  STS.U8 [R172+UR9+0x80], R175 ;  /* 0x000080afac007988 */ /* 0x0005e80008000009 */
[----:B------:R-:W-:Y:S04]  /*3d00*/  STS.U8 [R172+UR9+0x2080], R223 ;  /* 0x002080dfac007988 */ /* 0x000fe80008000009 */
[----:B------:R-:W-:Y:S01]  /*3d10*/  STS.U8 [R172+UR9+0x480], R225 ;  /* 0x000480e1ac007988 */ /* 0x000fe20008000009 */
[----:B--2---:R-:W-:-:S03]  /*3d20*/  LOP3.LUT R175, R115, 0x40, RZ, 0x3c, !PT ;  /* 0x0000004073af7812 */ /* 0x004fc600078e3cff */
[----:B------:R-:W-:Y:S04]  /*3d30*/  STS.U8 [R172+UR9+0x2480], R227 ;  /* 0x002480e3ac007988 */ /* 0x000fe80008000009 */
[----:B------:R-:W-:Y:S04]  /*3d40*/  STS.U8 [R172+UR9+0x880], R229 ;  /* 0x000880e5ac007988 */ /* 0x000fe80008000009 */
[----:B------:R-:W-:Y:S04]  /*3d50*/  STS.U8 [R172+UR9+0x2880], R231 ;  /* 0x002880e7ac007988 */ /* 0x000fe80008000009 */
        /* <DEDUP_REMOVED lines=27> */
[----:B------:R2:W-:Y:S04]  /*3f10*/  STS.U8 [R176+UR9+0x280], R201 ;  /* 0x000280c9b0007988 */ /* 0x0005e80008000009 */
[----:B------:R3:W-:Y:S01]  /*3f20*/  STS.U8 [R176+UR9+0xa80], R179 ;  /* 0x000a80b3b0007988 */ /* 0x0007e20008000009 */
[----:B--2---:R-:W-:-:S04]  /*3f30*/  SHF.R.S32.HI R201, RZ, 0x7, R140 ;  /* 0x00000007ffc97819 */ /* 0x004fc8000001148c */
[----:B---3--:R-:W-:Y:S02]  /*3f40*/  SGXT R179, R201, 0x1 ;  /* 0x00000001c9b3781a */ /* 0x008fe40000000200 */
[----:B------:R-:W-:Y:S02]  /*3f50*/  LOP3.LUT R177, R115, 0x60, RZ, 0x3c, !PT ;  /* 0x0000006073b17812 */ /* 0x000fe400078e3cff */
[----:B------:R-:W-:Y:S02]  /*3f60*/  LOP3.LUT R179, R179, 0x90, RZ, 0xc0, !PT ;  /* 0x00000090b3b37812 */ /* 0x000fe400078ec0ff */
[----:B------:R-:W-:Y:S02]  /*3f70*/  LOP3.LUT R178, R115, 0x70, RZ, 0x3c, !PT ;  /* 0x0000007073b27812 */ /* 0x000fe400078e3cff */
[----:B------:R-:W-:Y:S01]  /*3f80*/  LOP3.LUT R179, R179, 0x7f, R140, 0x78, !PT ;  /* 0x0000007fb3b37812 */ /* 0x000fe200078e788c */
[----:B------:R0:W-:Y:S04]  /*3f90*/  STS.U8 [R176+UR9+0x2280], R203 ;  /* 0x002280cbb0007988 */ /* 0x0001e80008000009 */
        /* <DEDUP_REMOVED lines=36> */
[----:B------:R0:W-:Y:S01]  /*41e0*/  STS.U8 [R179+UR9+0x8f00], R230 ;  /* 0x008f00e6b3007988 */ /* 0x0001e20008000009 */
[----:B-1----:R1:W-:Y:S06]  /*41f0*/  MEMBAR.ALL.CTA ;  /* 0x0000000000007992 */ /* 0x0023ec0000008000 */
[----:B-1----:R-:W1:Y:S02]  /*4200*/  FENCE.VIEW.ASYNC.S ;  /* 0x00000000000073c6 */ /* 0x002e640000000000 */
[----:B-1----:R-:W-:Y:S01]  /*4210*/  BAR.SYNC.DEFER_BLOCKING 0x0 ;  /* 0x0000000000007b1d */ /* 0x002fe20000010000 */
[----:B------:R-:W-:-:S04]  /*4220*/  ISETP.NE.U32.AND P0, PT, RZ, UR13, PT ;  /* 0x0000000dff007c0c */ /* 0x000fc8000bf05070 */
[C---:B------:R-:W-:Y:S02]  /*4230*/  ISETP.LT.OR P2, PT, R114.reuse, 0x20, P0 ;  /* 0x000000207200780c */ /* 0x040fe40000741670 */
[----:B------:R-:W-:-:S11]  /*4240*/  ISETP.GE.AND P3, PT, R114, 0x40, PT ;  /* 0x000000407200780c */ /* 0x000fd60003f66270 */
[----:B0-----:R-:W-:Y:S05]  /*4250*/  @P2 BRA `(.L_x_6) ;  /* 0x0000000000802947 */ /* 0x001fea0003800000 */
[----:B------:R-:W-:Y:S02]  /*4260*/  USHF.R.U32.HI UR16, URZ, 0x4, UR9 ;  /* 0x00000004ff107899 */ /* 0x000fe40008011609 */
[----:B------:R-:W-:Y:S02]  /*4270*/  UIADD3 UR5, UPT, UPT, UR9, 0x8000, URZ ;  /* 0x0000800009057890 */ /* 0x000fe4000fffe0ff */
[----:B------:R-:W-:Y:S01]  /*4280*/  USGXT.U32 UR16, UR16, 0xe ;  /* 0x0000000e1010789a */ /* 0x000fe20008000000 */
[----:B------:R-:W-:Y:S01]  /*4290*/  UMOV UR4, URZ ;  /* 0x000000ff00047c82 */ /* 0x000fe20008000000 */
[----:B------:R-:W-:Y:S02]  /*42a0*/  USHF.R.U32.HI UR5, URZ, 0x4, UR5 ;  /* 0x00000004ff057899 */ /* 0x000fe40008011605 */
[----:B------:R-:W-:Y:S02]  /*42b0*/  UIADD3 UR26, UP1, UPT, UR16, 0x100, URZ ;  /* 0x00000100101a7890 */ /* 0x000fe4000ff3e0ff */
[----:B------:R-:W-:-:S02]  /*42c0*/  USGXT.U32 UR14, UR5, 0xe ;  /* 0x0000000e050e789a */ /* 0x000fc40008000000 */
[----:B------:R-:W-:Y:S02]  /*42d0*/  UIADD3.X UR27, UPT, UPT, UR4, 0x40004040, URZ, UP1, !UPT ;  /* 0x40004040041b7890 */ /* 0x000fe40008ffe4ff */
[----:B------:R-:W-:Y:S02]  /*42e0*/  UIADD3 UR13, UPT, UPT, UR8, 0x80, URZ ;  /* 0x00000080080d7890 */ /* 0x000fe4000fffe0ff */
[----:B------:R-:W-:Y:S02]  /*42f0*/  UIADD3 UR20, UPT, UPT, UR8, 0x100, URZ ;  /* 0x0000010008147890 */ /* 0x000fe4000fffe0ff */
[----:B------:R-:W-:Y:S02]  /*4300*/  UIADD3.64 UR18, UPT, UPT, UR26, 0x100, URZ ;  /* 0x000001001a127897 */ /* 0x000fe4000fffe0ff */
[----:B------:R-:W-:Y:S02]  /*4310*/  UIADD3 UR21, UPT, UPT, UR8, 0x180, URZ ;  /* 0x0000018008157890 */ /* 0x000fe4000fffe0ff */
[----:B------:R-:W-:Y:S01]  /*4320*/  UIADD3.64 UR24, UPT, UPT, UR26, 0x200, URZ ;  /* 0x000002001a187897 */ /* 0x000fe2000fffe0ff */
[----:B------:R-:W-:Y:S01]  /*4330*/  UMOV UR28, 0x0 ;  /* 0x00000000001c7882 */ /* 0x000fe20000000000 */
[----:B------:R-:W-:Y:S01]  /*4340*/  UMOV UR29, 0x8208490 ;  /* 0x08208490001d7882 */ /* 0x000fe20000000000 */
[----:B------:R-:W-:Y:S01]  /*4350*/  UMOV UR17, 0x40004040 ;  /* 0x4000404000117882 */ /* 0x000fe20000000000 */
[----:B------:R-:W-:Y:S01]  /*4360*/  UMOV UR15, 0xc0004010 ;  /* 0xc0004010000f7882 */ /* 0x000fe20000000000 */
[----:B------:R-:W-:Y:S01]  /*4370*/  UMOV UR30, 0x0 ;  /* 0x00000000001e7882 */ /* 0x000fe20000000000 */
[----:B------:R-:W-:Y:S01]  /*4380*/  UMOV UR31, 0x8208490 ;  /* 0x08208490001f7882 */ /* 0x000fe20000000000 */
[----:B------:R-:W-:Y:S01]  /*4390*/  UMOV UR32, 0x0 ;  /* 0x0000000000207882 */ /* 0x000fe20000000000 */
[----:B------:R-:W-:Y:S01]  /*43a0*/  UMOV UR33, 0x8208490 ;  /* 0x0820849000217882 */ /* 0x000fe20000000000 */
[----:B------:R-:W-:Y:S01]  /*43b0*/  UMOV UR4, UR11 ;  /* 0x0000000b00047c82 */ /* 0x000fe20008000000 */
[----:B------:R-:W-:Y:S01]  /*43c0*/  UMOV UR5, URZ ;  /* 0x000000ff00057c82 */ /* 0x000fe20008000000 */
[----:B------:R0:W-:Y:S01]  /*43d0*/  UTCQMMA gdesc[UR16], gdesc[UR14], tmem[UR8], tmem[UR28], idesc[UR29], !UPT ;  /* 0x00ff1c0e100075ea */ /* 0x0001e2000f800308 */
[----:B------:R-:W-:Y:S01]  /*43e0*/  UMOV UR34, 0x0 ;  /* 0x0000000000227882 */ /* 0x000fe20000000000 */
[----:B------:R-:W-:Y:S01]  /*43f0*/  UMOV UR35, 0x8208490 ;  /* 0x0820849000237882 */ /* 0x000fe20000000000 */
[----:B------:R0:W-:Y:S01]  /*4400*/  UTCQMMA gdesc[UR26], gdesc[UR14], tmem[UR13], tmem[UR30], idesc[UR31], !UPT ;  /* 0x00ff1e0e1a0075ea */ /* 0x0001e2000f80030d */
[----:B------:R-:W-:Y:S01]  /*4410*/  UMOV UR4, UR4 ;  /* 0x0000000400047c82 */ /* 0x000fe20008000000 */
[----:B------:R0:W-:Y:S01]  /*4420*/  UTCQMMA gdesc[UR18], gdesc[UR14], tmem[UR20], tmem[UR32], idesc[UR33], !UPT ;  /* 0x00ff200e120075ea */ /* 0x0001e2000f800314 */
[----:B------:R0:W-:Y:S01]  /*4430*/  UTCQMMA gdesc[UR24], gdesc[UR14], tmem[UR21], tmem[UR34], idesc[UR35], !UPT ;  /* 0x00ff220e180075ea */ /* 0x0001e2000f800315 */
[----:B------:R0:W-:Y:S01]  /*4440*/  UTCBAR [UR4], URZ ;  /* 0x000000ff040073e9 */ /* 0x0001e200080000ff */
[----:B------:R-:W-:Y:S01]  /*4450*/  NOP ;  /* 0x0000000000007918 */ /* 0x000fe20000000000 */
.L_x_6:
[----:B0-----:R-:W-:Y:S01]  /*4460*/  UMOV UR4, URZ ;  /* 0x000000ff00047c82 */ /* 0x001fe20008000000 */
[----:B------:R-:W-:Y:S05]  /*4470*/  @!P3 BRA `(.L_x_7) ;  /* 0x0000001c00ecb947 */ /* 0x000fea0003800000 */
[----:B------:R-:W-:Y:S01]  /*4480*/  UIADD3 UR4, UPT, UPT, UR9, 0x4000, URZ ;  /* 0x0000400009047890 */ /* 0x000fe2000fffe0ff */
[----:B------:R-:W-:Y:S01]  /*4490*/  SHF.R.S32.HI R125, RZ, 0x1f, R114 ;  /* 0x0000001fff7d7819 */ /* 0x000fe20000011472 */
[----:B------:R-:W-:Y:S01]  /*44a0*/  UIADD3 UR5, UPT, UPT, UR9, 0x9000, URZ ;  /* 0x0000900009057890 */ /* 0x000fe2000fffe0ff */
[----:B------:R-:W-:Y:S01]  /*44b0*/  IMAD.MOV.U32 R124, RZ, RZ, RZ ;  /* 0x000000ffff7c7224 */ /* 0x000fe200078e00ff */
[----:B------:R-:W-:Y:S01]  /*44c0*/  USHF.R.U32.HI UR4, URZ, 0x4, UR4 ;  /* 0x00000004ff047899 */ /* 0x000fe20008011604 */
[----:B------:R-:W-:Y:S01]  /*44d0*/  LEA.HI R125, R125, R114, RZ, 0x5 ;  /* 0x000000727d7d7211 */ /* 0x000fe200078f28ff */
[----:B------:R-:W-:Y:S02]  /*44e0*/  USHF.R.U32.HI UR5, URZ, 0x4, UR5 ;  /* 0x00000004ff057899 */ /* 0x000fe40008011605 */
[----:B------:R-:W-:Y:S01]  /*44f0*/  USGXT.U32 UR16, UR4, 0xe ;  /* 0x0000000e0410789a */ /* 0x000fe20008000000 */
[----:B------:R-:W-:Y:S01]  /*4500*/  SHF.R.S32.HI R125, RZ, 0x5, R125 ;  /* 0x00000005ff7d7819 */ /* 0x000fe2000001147d */
[----:B------:R-:W-:-:S02]  /*4510*/  USHF.L.U32 UR13, UR6, 0x5, URZ ;  /* 0x00000005060d7899 */ /* 0x000fc400080006ff */
[----:B------:R-:W-:Y:S01]  /*4520*/  UIADD3 UR30, UP1, UPT, UR16, 0x100, URZ ;  /* 0x00000100101e7890 */ /* 0x000fe2000ff3e0ff */
[----:B------:R-:W-:Y:S01]  /*4530*/  VIMNMX R125, PT, PT, R125, 0x2, !PT ;  /* 0x000000027d7d7848 */ /* 0x000fe20007fe0100 */
[----:B------:R-:W-:Y:S01]  /*4540*/  UMOV UR4, URZ ;  /* 0x000000ff00047c82 */ /* 0x000fe20008000000 */
[----:B------:R-:W-:Y:S02]  /*4550*/  USHF.L.U32 UR20, UR7, 0x5, URZ ;  /* 0x0000000507147899 */ /* 0x000fe400080006ff */
[----:B------:R-:W-:Y:S01]  /*4560*/  UIADD3.X UR31, UPT, UPT, UR4, 0x40004040, URZ, UP1, !UPT ;  /* 0x40004040041f7890 */ /* 0x000fe20008ffe4ff */
[----:B------:R-:W-:Y:S01]  /*4570*/  VIADD R180, R125, 0xffffffff ;  /* 0xffffffff7db47836 */ /* 0x000fe20000000000 */
[----:B------:R-:W-:Y:S02]  /*4580*/  USGXT.U32 UR14, UR5, 0xe ;  /* 0x0000000e050e789a */ /* 0x000fe40008000000 */
[----:B------:R-:W-:Y:S02]  /*4590*/  USHF.R.S32.HI UR28, URZ, 0x1f, UR13 ;  /* 0x0000001fff1c7899 */ /* 0x000fe4000801140d */
[----:B------:R-:W-:-:S02]  /*45a0*/  USHF.R.S32.HI UR29, URZ, 0x1f, UR20 ;  /* 0x0000001fff1d7899 */ /* 0x000fc40008011414 */
[----:B------:R-:W-:Y:S02]  /*45b0*/  UIADD3.64 UR24, UPT, UPT, UR30, 0x100, URZ ;  /* 0x000001001e187897 */ /* 0x000fe4000fffe0ff */
[----:B------:R-:W-:Y:S01]  /*45c0*/  UIADD3.64 UR26, UPT, UPT, UR30, 0x200, URZ ;  /* 0x000002001e1a7897 */ /* 0x000fe2000fffe0ff */
[----:B------:R-:W-:Y:S01]  /*45d0*/  UMOV UR21, 0x1 ;  /* 0x0000000100157882 */ /* 0x000fe20000000000 */
[----:B------:R-:W-:Y:S01]  /*45e0*/  UMOV UR5, URZ ;  /* 0x000000ff00057c82 */ /* 0x000fe20008000000 */
[----:B------:R-:W-:-:S09]  /*45f0*/  UMOV UR15, 0xc0004010 ;  /* 0xc0004010000f7882 */ /* 0x000fd20000000000 */
.L_x_10:
[----:B------:R-:W-:Y:S01]  /*4600*/  IADD3 R168, P4, PT, R168, UR20, RZ ;  /* 0x00000014a8a87c10 */ /* 0x000fe2000ff9e0ff */
[----:B------:R-:W-:Y:S01]  /*4610*/  IMAD.U32 R124, R124, -0x80000000, RZ ;  /* 0x800000007c7c7824 */ /* 0x000fe200078e00ff */
[----:B------:R-:W-:Y:S02]  /*4620*/  IADD3 R170, P3, PT, R170, UR20, RZ ;  /* 0x00000014aaaa7c10 */ /* 0x000fe4000ff7e0ff */
[----:B------:R-:W-:Y:S02]  /*4630*/  IADD3.X R169, PT, PT, R169, UR29, RZ, P4, !PT ;  /* 0x0000001da9a97c10 */ /* 0x000fe4000a7fe4ff */
[----:B------:R-:W-:Y:S02]  /*4640*/  IADD3 R142, P4, PT, R142, UR20, RZ ;  /* 0x000000148e8e7c10 */ /* 0x000fe4000ff9e0ff */
[----:B------:R-:W-:Y:S02]  /*4650*/  IADD3 R166, P5, PT, R166, UR20, RZ ;  /* 0x00000014a6a67c10 */ /* 0x000fe4000ffbe0ff */
[----:B------:R-:W-:-:S02]  /*4660*/  IADD3.X R143, PT, PT, R143, UR29, RZ, P4, !PT ;  /* 0x0000001d8f8f7c10 */ /* 0x000fc4000a7fe4ff */
[----:B------:R-:W-:Y:S02]  /*4670*/  IADD3 R130, P4, PT, R130, UR20, RZ ;  /* 0x0000001482827c10 */ /* 0x000fe4000ff9e0ff */
[----:B------:R-:W-:Y:S02]  /*4680*/  IADD3 R146, P2, PT, R146, UR20, RZ ;  /* 0x0000001492927c10 */ /* 0x000fe4000ff5e0ff */
[----:B------:R-:W-:Y:S02]  /*4690*/  IADD3.X R131, PT, PT, R131, UR29, RZ, P4, !PT ;  /* 0x0000001d83837c10 */ /* 0x000fe4000a7fe4ff */
[----:B------:R-:W-:Y:S02]  /*46a0*/  IADD3 R164, P4, PT, R164, UR13, RZ ;  /* 0x0000000da4a47c10 */ /* 0x000fe4000ff9e0ff */
[----:B------:R-:W-:Y:S02]  /*46b0*/  IADD3.X R171, PT, PT, R171, UR29, RZ, P3, !PT ;  /* 0x0000001dabab7c10 */ /* 0x000fe40009ffe4ff */
[----:B------:R-:W-:-:S02]  /*46c0*/  IADD3.X R165, PT, PT, R165, UR28, RZ, P4, !PT ;  /* 0x0000001ca5a57c10 */ /* 0x000fc4000a7fe4ff */
[----:B------:R-:W-:Y:S02]  /*46d0*/  IADD3 R98, P4, PT, R98, UR13, RZ ;  /* 0x0000000d62627c10 */ /* 0x000fe4000ff9e0ff */
[----:B------:R-:W-:Y:S02]  /*46e0*/  IADD3.X R167, PT, PT, R167, UR29, RZ, P5, !PT ;  /* 0x0000001da7a77c10 */ /* 0x000fe4000affe4ff */
[----:B------:R-:W-:Y:S02]  /*46f0*/  IADD3.X R99, PT, PT, R99, UR28, RZ, P4, !PT ;  /* 0x0000001c63637c10 */ /* 0x000fe4000a7fe4ff */
[----:B------:R-:W-:Y:S02]  /*4700*/  IADD3 R52, P4, PT, R52, UR13, RZ ;  /* 0x0000000d34347c10 */ /* 0x000fe4000ff9e0ff */
[----:B------:R-:W-:Y:S02]  /*4710*/  IADD3.X R147, PT, PT, R147, UR29, RZ, P2, !PT ;  /* 0x0000001d93937c10 */ /* 0x000fe400097fe4ff */
[----:B------:R-:W-:-:S02]  /*4720*/  IADD3.X R53, PT, PT, R53, UR28, RZ, P4, !PT ;  /* 0x0000001c35357c10 */ /* 0x000fc4000a7fe4ff */
[----:B------:R-:W-:Y:S02]  /*4730*/  IADD3 R16, P4, PT, R16, UR13, RZ ;  /* 0x0000000d10107c10 */ /* 0x000fe4000ff9e0ff */
[----:B------:R-:W-:Y:S02]  /*4740*/  IADD3 R162, P6, PT, R162, UR20, RZ ;  /* 0x00000014a2a27c10 */ /* 0x000fe4000ffde0ff */
[----:B------:R-:W-:Y:S02]  /*4750*/  IADD3 R144, P3, PT, R144, UR20, RZ ;  /* 0x0000001490907c10 */ /* 0x000fe4000ff7e0ff */
[----:B------:R-:W-:Y:S02]  /*4760*/  IADD3 R138, P5, PT, R138, UR20, RZ ;  /* 0x000000148a8a7c10 */ /* 0x000fe4000ffbe0ff */
[----:B------:R-:W-:Y:S02]  /*4770*/  IADD3 R134, P2, PT, R134, UR20, RZ ;  /* 0x0000001486867c10 */ /* 0x000fe4000ff5e0ff */
[----:B------:R-:W-:-:S02]  /*4780*/  IADD3.X R17, PT, PT, R17, UR28, RZ, P4, !PT ;  /* 0x0000001c11117c10 */ /* 0x000fc4000a7fe4ff */
[----:B------:R-:W-:Y:S02]  /*4790*/  IADD3 R96, P4, PT, R96, UR13, RZ ;  /* 0x0000000d60607c10 */ /* 0x000fe4000ff9e0ff */
[----:B------:R-:W-:Y:S02]  /*47a0*/  IADD3.X R163, PT, PT, R163, UR29, RZ, P6, !PT ;  /* 0x0000001da3a37c10 */ /* 0x000fe4000b7fe4ff */
[----:B------:R-:W-:Y:S02]  /*47b0*/  IADD3.X R145, PT, PT, R145, UR29, RZ, P3, !PT ;  /* 0x0000001d91917c10 */ /* 0x000fe40009ffe4ff */
[----:B------:R-:W-:Y:S02]  /*47c0*/  IADD3.X R139, PT, PT, R139, UR29, RZ, P5, !PT ;  /* 0x0000001d8b8b7c10 */ /* 0x000fe4000affe4ff */
[----:B------:R-:W-:Y:S02]  /*47d0*/  IADD3.X R135, PT, PT, R135, UR29, RZ, P2, !PT ;  /* 0x0000001d87877c10 */ /* 0x000fe400097fe4ff */
[----:B------:R-:W-:-:S02]  /*47e0*/  IADD3 R136, P6, PT, R136, UR20, RZ ;  /* 0x0000001488887c10 */ /* 0x000fc4000ffde0ff */
[----:B------:R-:W-:Y:S02]  /*47f0*/  IADD3 R132, P3, PT, R132, UR20, RZ ;  /* 0x0000001484847c10 */ /* 0x000fe4000ff7e0ff */
[----:B------:R-:W-:Y:S02]  /*4800*/  IADD3 R128, P5, PT, R128, UR20, RZ ;  /* 0x0000001480807c10 */ /* 0x000fe4000ffbe0ff */
[----:B------:R-:W-:Y:S02]  /*4810*/  IADD3 R122, P2, PT, R122, UR20, RZ ;  /* 0x000000147a7a7c10 */ /* 0x000fe4000ff5e0ff */
[----:B------:R-:W-:Y:S02]  /*4820*/  IADD3.X R97, PT, PT, R97, UR28, RZ, P4, !PT ;  /* 0x0000001c61617c10 */ /* 0x000fe4000a7fe4ff */
[----:B------:R-:W-:Y:S02]  /*4830*/  IADD3 R62, P4, PT, R62, UR13, RZ ;  /* 0x0000000d3e3e7c10 */ /* 0x000fe4000ff9e0ff */
[----:B------:R-:W-:-:S02]  /*4840*/  IADD3.X R137, PT, PT, R137, UR29, RZ, P6, !PT ;  /* 0x0000001d89897c10 */ /* 0x000fc4000b7fe4ff */
[----:B------:R-:W-:Y:S02]  /*4850*/  IADD3.X R133, PT, PT, R133, UR29, RZ, P3, !PT ;  /* 0x0000001d85857c10 */ /* 0x000fe40009ffe4ff */
[----:B------:R-:W-:Y:S02]  /*4860*/  IADD3.X R129, PT, PT, R129, UR29, RZ, P5, !PT ;  /* 0x0000001d81817c10 */ /* 0x000fe4000affe4ff */
[----:B------:R-:W-:Y:S02]  /*4870*/  IADD3.X R123, PT, PT, R123, UR29, RZ, P2, !PT ;  /* 0x0000001d7b7b7c10 */ /* 0x000fe400097fe4ff */
[----:B------:R-:W-:Y:S02]  /*4880*/  IADD3 R126, P6, PT, R126, UR20, RZ ;  /* 0x000000147e7e7c10 */ /* 0x000fe4000ffde0ff */
[----:B------:R-:W-:Y:S02]  /*4890*/  IADD3 R120, P3, PT, R120, UR20, RZ ;  /* 0x0000001478787c10 */ /* 0x000fe4000ff7e0ff */
[----:B------:R-:W-:-:S02]  /*48a0*/  IADD3 R156, P5, PT, R156, UR13, RZ ;  /* 0x0000000d9c9c7c10 */ /* 0x000fc4000ffbe0ff */
[----:B------:R-:W-:Y:S02]  /*48b0*/  IADD3 R116, P2, PT, R116, UR13, RZ ;  /* 0x0000000d74747c10 */ /* 0x000fe4000ff5e0ff */
[----:B------:R-:W-:Y:S02]  /*48c0*/  IADD3.X R63, PT, PT, R63, UR28, RZ, P4, !PT ;  /* 0x0000001c3f3f7c10 */ /* 0x000fe4000a7fe4ff */
[----:B------:R-:W-:Y:S02]  /*48d0*/  IADD3 R18, P4, PT, R18, UR13, RZ ;  /* 0x0000000d12127c10 */ /* 0x000fe4000ff9e0ff */
[----:B------:R-:W-:Y:S02]  /*48e0*/  IADD3.X R127, PT, PT, R127, UR29, RZ, P6, !PT ;  /* 0x0000001d7f7f7c10 */ /* 0x000fe4000b7fe4ff */
[----:B------:R-:W-:Y:S02]  /*48f0*/  IADD3.X R121, PT, PT, R121, UR29, RZ, P3, !PT ;  /* 0x0000001d79797c10 */ /* 0x000fe40009ffe4ff */
[----:B------:R-:W-:-:S02]  /*4900*/  IADD3.X R157, PT, PT, R157, UR28, RZ, P5, !PT ;  /* 0x0000001c9d9d7c10 */ /* 0x000fc4000affe4ff */
[----:B------:R-:W-:Y:S02]  /*4910*/  IADD3.X R117, PT, PT, R117, UR28, RZ, P2, !PT ;  /* 0x0000001c75757c10 */ /* 0x000fe400097fe4ff */
        /* <DEDUP_REMOVED lines=43> */
[----:B------:R-:W-:Y:S02]  /*4bd0*/  IADD3.X R65, PT, PT, R65, UR28, RZ, P3, !PT ;  /* 0x0000001c41417c10 */ /* 0x000fe40009ffe4ff */
[----:B------:R-:W-:Y:S02]  /*4be0*/  IADD3.X R49, PT, PT, R49, UR28, RZ, P5, !PT ;  /* 0x0000001c31317c10 */ /* 0x000fe4000affe4ff */
[----:B------:R-:W-:Y:S02]  /*4bf0*/  IADD3.X R33, PT, PT, R33, UR28, RZ, P2, !PT ;  /* 0x0000001c21217c10 */ /* 0x000fe400097fe4ff */
[----:B------:R-:W-:Y:S01]  /*4c00*/  IADD3.X R27, PT, PT, R27, UR28, RZ, P4, !PT ;  /* 0x0000001c1b1b7c10 */ /* 0x000fe2000a7fe4ff */
[----:B0-----:R-:W0:Y:S01]  /*4c10*/  SYNCS.PHASECHK.TRANS64.TRYWAIT P4, [UR11], R124 ;  /* 0x0000007cff0075a7 */ /* 0x001e22000808110b */
[----:B------:R-:W-:-:S02]  /*4c20*/  IADD3 R46, P6, PT, R46, UR13, RZ ;  /* 0x0000000d2e2e7c10 */ /* 0x000fc4000ffde0ff */
[----:B------:R-:W-:Y:S02]  /*4c30*/  IADD3 R30, P3, PT, R30, UR13, RZ ;  /* 0x0000000d1e1e7c10 */ /* 0x000fe4000ff7e0ff */
[----:B------:R-:W-:Y:S02]  /*4c40*/  IADD3 R14, P5, PT, R14, UR13, RZ ;  /* 0x0000000d0e0e7c10 */ /* 0x000fe4000ffbe0ff */
        /* <DEDUP_REMOVED lines=61> */
[----:B------:R-:W-:Y:S02]  /*5020*/  ISETP.GT.AND P6, PT, R4, RZ, PT ;  /* 0x000000ff0400720c */ /* 0x000fe40003fc4270 */
[----:B------:R-:W-:Y:S01]  /*5030*/  PRMT R246, RZ, 0x7610, R246 ;  /* 0x00007610fff67816 */ /* 0x000fe200000000f6 */
[----:B0-----:R-:W-:Y:S10]  /*5040*/  @!P4 BRA `(.L_x_8) ;  /* 0x000000a800a0c947 */ /* 0x001ff40003800000 */
.L_x_16:
[C---:B------:R-:W-:Y:S01]  /*5050*/  ISETP.GT.AND P4, PT, R4.reuse, 0x10, PT ;  /* 0x000000100400780c */ /* 0x040fe20003f84270 */
[----:B------:R-:W2:Y:S01]  /*5060*/  @P6 LDG.E.U8 R246, desc[UR22][R6.64] ;  /* 0x0000001606f66981 */ /* 0x000ea2000c1e1100 */
[----:B------:R-:W-:Y:S02]  /*5070*/  ISETP.GT.AND P5, PT, R4, 0x18, PT ;  /* 0x000000180400780c */ /* 0x000fe40003fa4270 */
[----:B------:R-:W-:Y:S02]  /*5080*/  PRMT R239, RZ, 0x7610, R239 ;  /* 0x00007610ffef7816 */ /* 0x000fe400000000ef */
[----:B------:R-:W-:Y:S02]  /*5090*/  PRMT R125, RZ, 0x7610, R125 ;  /* 0x00007610ff7d7816 */ /* 0x000fe4000000007d */
[----:B------:R-:W-:Y:S02]  /*50a0*/  PRMT R124, RZ, 0x7610, R124 ;  /* 0x00007610ff7c7816 */ /* 0x000fe4000000007c */
[----:B------:R-:W-:-:S02]  /*50b0*/  PRMT R243, RZ, 0x7610, R243 ;  /* 0x00007610fff37816 */ /* 0x000fc400000000f3 */
[----:B------:R-:W-:Y:S01]  /*50c0*/  ISETP.GT.AND P3, PT, R4, 0x8, PT ;  /* 0x000000080400780c */ /* 0x000fe20003f64270 */
[----:B------:R-:W3:Y:S01]  /*50d0*/  @P4 LDG.E.U8 R239, desc[UR22][R14.64] ;  /* 0x000000160eef4981 */ /* 0x000ee2000c1e1100 */
[----:B------:R-:W-:-:S03]  /*50e0*/  PRMT R248, RZ, 0x7610, R248 ;  /* 0x00007610fff87816 */ /* 0x000fc600000000f8 */
[----:B------:R-:W4:Y:S04]  /*50f0*/  @P5 LDG.E.U8 R125, desc[UR22][R16.64] ;  /* 0x00000016107d5981 */ /* 0x000f28000c1e1100 */
[----:B------:R-:W5:Y:S04]  /*5100*/  @P5 LDG.E.U8 R124, desc[UR22][R20.64] ;  /* 0x00000016147c5981 */ /* 0x000f68000c1e1100 */
[----:B------:R-:W2:Y:S01]  /*5110*/  @P4 LDG.E.U8 R243, desc[UR22][R18.64] ;  /* 0x0000001612f34981 */ /* 0x000ea2000c1e1100 */
[----:B------:R-:W-:Y:S02]  /*5120*/  PRMT R250, RZ, 0x7610, R250 ;  /* 0x00007610fffa7816 */ /* 0x000fe400000000fa */
[----:B------:R-:W-:Y:S01]  /*5130*/  PRMT R252, RZ, 0x7610, R252 ;  /* 0x00007610fffc7816 */ /* 0x000fe200000000fc */
[----:B------:R-:W2:Y:S04]  /*5140*/  @P6 LDG.E.U8 R248, desc[UR22][R8.64] ;  /* 0x0000001608f86981 */ /* 0x000ea8000c1e1100 */
[----:B------:R-:W2:Y:S01]  /*5150*/  @P3 LDG.E.U8 R250, desc[UR22][R10.64] ;  /* 0x000000160afa3981 */ /* 0x000ea2000c1e1100 */
[----:B------:R-:W-:-:S03]  /*5160*/  ISETP.GT.AND P2, PT, R4, 0x1, PT ;  /* 0x000000010400780c */ /* 0x000fc60003f44270 */
[----:B------:R-:W2:Y:S01]  /*5170*/  @P3 LDG.E.U8 R252, desc[UR22][R12.64] ;  /* 0x000000160cfc3981 */ /* 0x000ea2000c1e1100 */
[----:B------:R-:W-:Y:S02]  /*5180*/  PRMT R247, RZ, 0x7610, R247 ;  /* 0x00007610fff77816 */ /* 0x000fe400000000f7 */
[----:B------:R-:W-:Y:S02]  /*5190*/  PRMT R245, RZ, 0x7610, R245 ;  /* 0x00007610fff57816 */ /* 0x000fe400000000f5 */
[----:B------:R-:W-:-:S05]  /*51a0*/  ISETP.GT.AND P3, PT, R4, 0x2, PT ;  /* 0x000000020400780c */ /* 0x000fca0003f64270 */
[----:B------:R-:W2:Y:S04]  /*51b0*/  @P2 LDG.E.U8 R247, desc[UR22][R22.64] ;  /* 0x0000001616f72981 */ /* 0x000ea8000c1e1100 */
[----:B------:R-:W2:Y:S01]  /*51c0*/  @P2 LDG.E.U8 R245, desc[UR22][R24.64] ;  /* 0x0000001618f52981 */ /* 0x000ea2000c1e1100 */
[----:B------:R-:W-:Y:S02]  /*51d0*/  ISETP.GT.AND P2, PT, R4, 0x4, PT ;  /* 0x000000040400780c */ /* 0x000fe40003f44270 */
[----:B------:R-:W-:Y:S02]  /*51e0*/  PRMT R186, RZ, 0x7610, R186 ;  /* 0x00007610ffba7816 */ /* 0x000fe400000000ba */
[----:B------:R-:W-:Y:S02]  /*51f0*/  PRMT R188, RZ, 0x7610, R188 ;  /* 0x00007610ffbc7816 */ /* 0x000fe400000000bc */
[----:B------:R-:W-:-:S02]  /*5200*/  PRMT R182, RZ, 0x7610, R182 ;  /* 0x00007610ffb67816 */ /* 0x000fc400000000b6 */
[----:B------:R-:W-:Y:S01]  /*5210*/  PRMT R184, RZ, 0x7610, R184 ;  /* 0x00007610ffb87816 */ /* 0x000fe200000000b8 */
[----:B------:R-:W2:Y:S01]  /*5220*/  @P3 LDG.E.U8 R186, desc[UR22][R38.64] ;  /* 0x0000001626ba3981 */ /* 0x000ea2000c1e1100 */
[----:B------:R-:W-:-:S03]  /*5230*/  ISETP.GT.AND P4, PT, R4, 0x3, PT ;  /* 0x000000030400780c */ /* 0x000fc60003f84270 */
[----:B------:R-:W2:Y:S01]  /*5240*/  @P3 LDG.E.U8 R188, desc[UR22][R40.64] ;  /* 0x0000001628bc3981 */ /* 0x000ea2000c1e1100 */
[----:B------:R-:W-:-:S03]  /*5250*/  ISETP.GT.AND P3, PT, R4, 0x9, PT ;  /* 0x000000090400780c */ /* 0x000fc60003f64270 */
        /* <DEDUP_REMOVED lines=8> */
[----:B------:R-:W-:Y:S02]  /*52e0*/  PRMT R191, RZ, 0x7610, R191 ;  /* 0x00007610ffbf7816 */ /* 0x000fe400000000bf */
[----:B------:R-:W-:Y:S01]  /*52f0*/  PRMT R193, RZ, 0x7610, R193 ;  /* 0x00007610ffc17816 */ /* 0x000fe200000000c1 */
[----:B------:R-:W2:Y:S01]  /*5300*/  @P4 LDG.E.U8 R183, desc[UR22][R56.64] ;  /* 0x0000001638b74981 */ /* 0x000ea2000c1e1100 */
[----:B------:R-:W-:-:S03]  /*5310*/  ISETP.GT.AND P4, PT, R4, 0x5, PT ;  /* 0x000000050400780c */ /* 0x000fc60003f84270 */
[----:B------:R-:W2:Y:S04]  /*5320*/  @P3 LDG.E.U8 R241, desc[UR22][R26.64] ;  /* 0x000000161af13981 */ /* 0x000ea8000c1e1100 */
[----:B------:R-:W2:Y:S04]  /*5330*/  @P2 LDG.E.U8 R189, desc[UR22][R148.64] ;  /* 0x0000001694bd2981 */ /* 0x000ea8000c1e1100 */
[----:B------:R-:W2:Y:S01]  /*5340*/  @P2 LDG.E.U8 R191, desc[UR22][R150.64] ;  /* 0x0000001696bf2981 */ /* 0x000ea2000c1e1100 */
[----:B------:R-:W-:-:S03]  /*5350*/  ISETP.GT.AND P2, PT, R4, 0xb, PT ;  /* 0x0000000b0400780c */ /* 0x000fc60003f44270 */
[----:B------:R-:W2:Y:S01]  /*5360*/  @P3 LDG.E.U8 R193, desc[UR22][R28.64] ;  /* 0x000000161cc13981 */ /* 0x000ea2000c1e1100 */
[----:B------:R-:W-:Y:S02]  /*5370*/  ISETP.GT.AND P3, PT, R4, 0xc, PT ;  /* 0x0000000c0400780c */ /* 0x000fe40003f64270 */
[----:B------:R-:W-:Y:S02]  /*5380*/  PRMT R185, RZ, 0x7610, R185 ;  /* 0x00007610ffb97816 */ /* 0x000fe400000000b9 */
[----:B------:R-:W-:Y:S02]  /*5390*/  PRMT R187, RZ, 0x7610, R187 ;  /* 0x00007610ffbb7816 */ /* 0x000fe400000000bb */
[----:B------:R-:W-:Y:S02]  /*53a0*/  PRMT R195, RZ, 0x7610, R195 ;  /* 0x00007610ffc37816 */ /* 0x000fe400000000c3 */
[----:B------:R-:W-:Y:S01]  /*53b0*/  PRMT R197, RZ, 0x7610, R197 ;  /* 0x00007610ffc57816 */ /* 0x000fe200000000c5 */
[----:B------:R-:W2:Y:S01]  /*53c0*/  @P4 LDG.E.U8 R185, desc[UR22][R86.64] ;  /* 0x0000001656b94981 */ /* 0x000ea2000c1e1100 */
[----:B------:R-:W-:-:S02]  /*53d0*/  PRMT R198, RZ, 0x7610, R198 ;  /* 0x00007610ffc67816 */ /* 0x000fc400000000c6 */
[----:B------:R-:W-:Y:S01]  /*53e0*/  PRMT R200, RZ, 0x7610, R200 ;  /* 0x00007610ffc87816 */ /* 0x000fe200000000c8 */
[----:B------:R-:W2:Y:S01]  /*53f0*/  @P4 LDG.E.U8 R187, desc[UR22][R88.64] ;  /* 0x0000001658bb4981 */ /* 0x000ea2000c1e1100 */
[----:B------:R-:W-:-:S03]  /*5400*/  ISETP.GT.AND P4, PT, R4, 0xa, PT ;  /* 0x0000000a0400780c */ /* 0x000fc60003f84270 */
[----:B------:R-:W2:Y:S04]  /*5410*/  @P2 LDG.E.U8 R195, desc[UR22][R58.64] ;  /* 0x000000163ac32981 */ /* 0x000ea8000c1e1100 */
        /* <DEDUP_REMOVED lines=73> */
[C---:B------:R-:W-:Y:S02]  /*58b0*/  ISETP.GT.AND P5, PT, R4.reuse, 0x6, PT ;  /* 0x000000060400780c */ /* 0x040fe40003fa4270 */
[C---:B------:R-:W-:Y:S01]  /*58c0*/  ISETP.GT.AND P4, PT, R4.reuse, 0x1b, PT ;  /* 0x0000001b0400780c */ /* 0x040fe20003f84270 */
        /* <DEDUP_REMOVED lines=14> */
[----:B------:R-:W-:Y:S02]  /*59b0*/  PRMT R235, RZ, 0x7610, R235 ;  /* 0x00007610ffeb7816 */ /* 0x000fe400000000eb */
[----:B------:R-:W-:Y:S01]  /*59c0*/  PRMT R237, RZ, 0x7610, R237 ;  /* 0x00007610ffed7816 */ /* 0x000fe200000000ed */
[----:B------:R-:W2:Y:S04]  /*59d0*/  @P4 LDG.E.U8 R227, desc[UR22][R66.64] ;  /* 0x0000001642e34981 */ /* 0x000ea8000c1e1100 */
[----:B------:R-:W2:Y:S04]  /*59e0*/  @P4 LDG.E.U8 R229, desc[UR22][R68.64] ;  /* 0x0000001644e54981 */ /* 0x000ea8000c1e1100 */
[----:B------:R-:W2:Y:S04]  /*59f0*/  @P2 LDG.E.U8 R226, desc[UR22][R116.64] ;  /* 0x0000001674e22981 */ /* 0x000ea8000c1e1100 */
[----:B------:R-:W2:Y:S04]  /*5a00*/  @P2 LDG.E.U8 R228, desc[UR22][R118.64] ;  /* 0x0000001676e42981 */ /* 0x000ea8000c1e1100 */
[----:B------:R-:W2:Y:S04]  /*5a10*/  @P3 LDG.E.U8 R235, desc[UR22][R156.64] ;  /* 0x000000169ceb3981 */ /* 0x000ea8000c1e1100 */
[----:B------:R-:W2:Y:S01]  /*5a20*/  @P3 LDG.E.U8 R237, desc[UR22][R164.64] ;  /* 0x00000016a4ed3981 */ /* 0x000ea2000c1e1100 */
[----:B------:R-:W-:Y:S01]  /*5a30*/  BAR.SYNC.DEFER_BLOCKING 0x0 ;  /* 0x0000000000007b1d */ /* 0x000fe20000010000 */
[----:B------:R-:W-:-:S02]  /*5a40*/  ISETP.GE.AND P2, PT, R5, R4, PT ;  /* 0x000000040500720c */ /* 0x000fc40003f46270 */
[----:B------:R-:W-:Y:S02]  /*5a50*/  PRMT R249, RZ, 0x7610, R249 ;  /* 0x00007610fff97816 */ /* 0x000fe400000000f9 */
[----:B------:R-:W-:Y:S01]  /*5a60*/  PRMT R230, RZ, 0x7610, R230 ;  /* 0x00007610ffe67816 */ /* 0x000fe200000000e6 */
[----:B---3--:R0:W-:Y:S04]  /*5a70*/  STS.U8 [R115+UR9+0x4800], R239 ;  /* 0x004800ef73007988 */ /* 0x0081e80008000009 */
[----:B----4-:R1:W-:Y:S04]  /*5a80*/  STS.U8 [R115+UR9+0x4c00], R125 ;  /* 0x004c007d73007988 */ /* 0x0103e80008000009 */
[----:B-----5:R3:W-:Y:S01]  /*5a90*/  STS.U8 [R115+UR9+0x6c00], R124 ;  /* 0x006c007c73007988 */ /* 0x0207e20008000009 */
[----:B0-----:R-:W-:-:S03]  /*5aa0*/  PRMT R239, RZ, 0x7610, R239 ;  /* 0x00007610ffef7816 */ /* 0x001fc600000000ef */
[----:B--2---:R0:W-:Y:S01]  /*5ab0*/  STS.U8 [R115+UR9+0x6800], R243 ;  /* 0x006800f373007988 */ /* 0x0041e20008000009 */
[----:B-1----:R-:W-:Y:S01]  /*5ac0*/  @!P2 IMAD.MOV.U32 R125, RZ, RZ, R163 ;  /* 0x000000ffff7da224 */ /* 0x002fe200078e00a3 */
[----:B------:R-:W-:Y:S02]  /*5ad0*/  PRMT R232, RZ, 0x7610, R232 ;  /* 0x00007610ffe87816 */ /* 0x000fe400000000e8 */
[----:B------:R1:W-:Y:S01]  /*5ae0*/  STS.U8 [R115+UR9+0x4000], R246 ;  /* 0x004000f673007988 */ /* 0x0003e20008000009 */
[----:B---3--:R-:W-:Y:S01]  /*5af0*/  @!P2 IMAD.MOV.U32 R124, RZ, RZ, R162 ;  /* 0x000000ffff7ca224 */ /* 0x008fe200078e00a2 */
[----:B------:R-:W-:Y:S02]  /*5b00*/  PRMT R234, RZ, 0x7610, R234 ;  /* 0x00007610ffea7816 */ /* 0x000fe400000000ea */
[----:B------:R2:W-:Y:S01]  /*5b10*/  STS.U8 [R115+UR9+0x6000], R248 ;  /* 0x006000f873007988 */ /* 0x0005e20008000009 */
[----:B0-----:R-:W-:-:S03]  /*5b20*/  PRMT R243, RZ, 0x7610, R243 ;  /* 0x00007610fff37816 */ /* 0x001fc600000000f3 */
[----:B------:R0:W3:Y:S01]  /*5b30*/  @!P2 LDG.E.U8 R239, desc[UR22][R124.64] ;  /* 0x000000167cefa981 */ /* 0x0000e2000c1e1100 */
[----:B------:R-:W-:Y:S02]  /*5b40*/  PRMT R236, RZ, 0x7610, R236 ;  /* 0x00007610ffec7816 */ /* 0x000fe400000000ec */
[----:B------:R-:W-:Y:S01]  /*5b50*/  PRMT R238, RZ, 0x7610, R238 ;  /* 0x00007610ffee7816 */ /* 0x000fe200000000ee */
[----:B------:R4:W-:Y:S01]  /*5b60*/  STS.U8 [R115+UR9+0x4400], R250 ;  /* 0x004400fa73007988 */ /* 0x0009e20008000009 */
[----:B------:R-:W-:Y:S02]  /*5b70*/  PRMT R240, RZ, 0x7610, R240 ;  /* 0x00007610fff07816 */ /* 0x000fe400000000f0 */
[----:B------:R-:W-:Y:S01]  /*5b80*/  PRMT R242, RZ, 0x7610, R242 ;  /* 0x00007610fff27816 */ /* 0x000fe200000000f2 */
[----:B------:R5:W-:Y:S01]  /*5b90*/  STS.U8 [R115+UR9+0x6400], R252 ;  /* 0x006400fc73007988 */ /* 0x000be20008000009 */
[----:B0-----:R-:W-:Y:S02]  /*5ba0*/  @!P2 IMAD.MOV.U32 R124, RZ, RZ, R166 ;  /* 0x000000ffff7ca224 */ /* 0x001fe400078e00a6 */
[----:B------:R-:W-:Y:S01]  /*5bb0*/  @!P2 IMAD.MOV.U32 R125, RZ, RZ, R167 ;  /* 0x000000ffff7da224 */ /* 0x000fe200078e00a7 */
[----:B------:R-:W-:Y:S01]  /*5bc0*/  PRMT R244, RZ, 0x7610, R244 ;  /* 0x00007610fff47816 */ /* 0x000fe200000000f4 */
[----:B------:R-:W3:Y:S04]  /*5bd0*/  @!P2 LDG.E.U8 R230, desc[UR22][R120.64] ;  /* 0x0000001678e6a981 */ /* 0x000ee8000c1e1100 */
[----:B------:R0:W3:Y:S01]  /*5be0*/  @!P2 LDG.E.U8 R243, desc[UR22][R124.64] ;  /* 0x000000167cf3a981 */ /* 0x0000e2000c1e1100 */
[----:B-1----:R-:W-:-:S02]  /*5bf0*/  PRMT R246, RZ, 0x7610, R246 ;  /* 0x00007610fff67816 */ /* 0x002fc400000000f6 */
[----:B--2---:R-:W-:Y:S01]  /*5c00*/  PRMT R248, RZ, 0x7610, R248 ;  /* 0x00007610fff87816 */ /* 0x004fe200000000f8 */
[----:B------:R-:W2:Y:S01]  /*5c10*/  @!P2 LDG.E.U8 R232, desc[UR22][R122.64] ;  /* 0x000000167ae8a981 */ /* 0x000ea2000c1e1100 */
[----:B----4-:R-:W-:Y:S02]  /*5c20*/  PRMT R250, RZ, 0x7610, R250 ;  /* 0x00007610fffa7816 */ /* 0x010fe400000000fa */
[----:B-----5:R-:W-:Y:S01]  /*5c30*/  PRMT R252, RZ, 0x7610, R252 ;  /* 0x00007610fffc7816 */ /* 0x020fe200000000fc */
[----:B------:R-:W4:Y:S01]  /*5c40*/  @!P2 LDG.E.U8 R234, desc[UR22][R126.64] ;  /* 0x000000167eeaa981 */ /* 0x000f22000c1e1100 */
[----:B0-----:R-:W-:Y:S02]  /*5c50*/  @!P2 IMAD.MOV.U32 R124, RZ, RZ, R168 ;  /* 0x000000ffff7ca224 */ /* 0x001fe400078e00a8 */
[----:B------:R-:W-:Y:S01]  /*5c60*/  @!P2 IMAD.MOV.U32 R125, RZ, RZ, R169 ;  /* 0x000000ffff7da224 */ /* 0x000fe200078e00a9 */
[----:B------:R-:W-:Y:S01]  /*5c70*/  PRMT R251, RZ, 0x7610, R251 ;  /* 0x00007610fffb7816 */ /* 0x000fe200000000fb */
[----:B------:R-:W5:Y:S04]  /*5c80*/  @!P2 LDG.E.U8 R236, desc[UR22][R128.64] ;  /* 0x0000001680eca981 */ /* 0x000f68000c1e1100 */
[----:B------:R0:W2:Y:S04]  /*5c90*/  @!P2 LDG.E.U8 R249, desc[UR22][R124.64] ;  /* 0x000000167cf9a981 */ /* 0x0000a8000c1e1100 */
[----:B------:R-:W2:Y:S04]  /*5ca0*/  @!P2 LDG.E.U8 R238, desc[UR22][R130.64] ;  /* 0x0000001682eea981 */ /* 0x000ea8000c1e1100 */
[----:B------:R-:W2:Y:S01]  /*5cb0*/  @!P2 LDG.E.U8 R240, desc[UR22][R132.64] ;  /* 0x0000001684f0a981 */ /* 0x000ea2000c1e1100 */
[----:B0-----:R-:W-:-:S02]  /*5cc0*/  @!P2 IMAD.MOV.U32 R124, RZ, RZ, R170 ;  /* 0x000000ffff7ca224 */ /* 0x001fc400078e00aa */
[----:B------:R-:W-:Y:S01]  /*5cd0*/  @!P2 IMAD.MOV.U32 R125, RZ, RZ, R171 ;  /* 0x000000ffff7da224 */ /* 0x000fe200078e00ab */
[----:B------:R-:W2:Y:S04]  /*5ce0*/  @!P2 LDG.E.U8 R242, desc[UR22][R134.64] ;  /* 0x0000001686f2a981 */ /* 0x000ea8000c1e1100 */
[----:B------:R-:W2:Y:S04]  /*5cf0*/  @!P2 LDG.E.U8 R244, desc[UR22][R136.64] ;  /* 0x0000001688f4a981 */ /* 0x000ea8000c1e1100 */
[----:B------:R-:W2:Y:S04]  /*5d00*/  @!P2 LDG.E.U8 R246, desc[UR22][R138.64] ;  /* 0x000000168af6a981 */ /* 0x000ea8000c1e1100 */
[----:B------:R-:W2:Y:S04]  /*5d10*/  @!P2 LDG.E.U8 R248, desc[UR22][R142.64] ;  /* 0x000000168ef8a981 */ /* 0x000ea8000c1e1100 */
[----:B------:R-:W2:Y:S04]  /*5d20*/  @!P2 LDG.E.U8 R250, desc[UR22][R144.64] ;  /* 0x0000001690faa981 */ /* 0x000ea8000c1e1100 */
[----:B------:R-:W2:Y:S04]  /*5d30*/  @!P2 LDG.E.U8 R252, desc[UR22][R146.64] ;  /* 0x0000001692fca981 */ /* 0x000ea8000c1e1100 */
[----:B------:R-:W2:Y:S04]  /*5d40*/  @!P2 LDG.E.U8 R251, desc[UR22][R124.64] ;  /* 0x000000167cfba981 */ /* 0x000ea8000c1e1100 */
[----:B------:R0:W-:Y:S04]  /*5d50*/  STS.U8 [R172+UR9+0x4080], R247 ;  /* 0x004080f7ac007988 */ /* 0x0001e80008000009 */
[----:B------:R0:W-:Y:S04]  /*5d60*/  STS.U8 [R172+UR9+0x6080], R245 ;  /* 0x006080f5ac007988 */ /* 0x0001e80008000009 */
[----:B------:R0:W-:Y:S04]  /*5d70*/  STS.U8 [R172+UR9+0x4480], R241 ;  /* 0x004480f1ac007988 */ /* 0x0001e80008000009 */
[----:B------:R0:W-:Y:S01]  /*5d80*/  STS.U8 [R172+UR9+0x6480], R193 ;  /* 0x006480c1ac007988 */ /* 0x0001e20008000009 */
[----:B------:R-:W-:Y:S01]  /*5d90*/  ULEA UR11, UR21, UR9, 0x3 ;  /* 0x00000009150b7291 */ /* 0x000fe2000f8e18ff */
[----:B------:R-:W-:-:S03]  /*5da0*/  UMOV UR4, UR5 ;  /* 0x0000000500047c82 */ /* 0x000fc60008000000 */
[----:B------:R-:W-:Y:S01]  /*5db0*/  UIADD3 UR11, UPT, UPT, UR11, 0xa000, URZ ;  /* 0x0000a0000b0b7890 */ /* 0x000fe2000fffe0ff */
        /* <DEDUP_REMOVED lines=52> */
[----:B---3--:R0:W-:Y:S04]  /*6100*/  STS.U8 [R179+UR9+0x9000], R230 ;  /* 0x009000e6b3007988 */ /* 0x0081e80008000009 */
[----:B--2---:R0:W-:Y:S04]  /*6110*/  STS.U8 [R179+UR9+0x9100], R232 ;  /* 0x009100e8b3007988 */ /* 0x0041e80008000009 */
[----:B----4-:R0:W-:Y:S04]  /*6120*/  STS.U8 [R179+UR9+0x9200], R234 ;  /* 0x009200eab3007988 */ /* 0x0101e80008000009 */
[----:B-----5:R0:W-:Y:S04]  /*6130*/  STS.U8 [R179+UR9+0x9300], R236 ;  /* 0x009300ecb3007988 */ /* 0x0201e80008000009 */
        /* <DEDUP_REMOVED lines=12> */
[----:B------:R1:W-:Y:S06]  /*6200*/  MEMBAR.ALL.CTA ;  /* 0x0000000000007992 */ /* 0x0003ec0000008000 */
[----:B-1----:R-:W1:Y:S02]  /*6210*/  FENCE.VIEW.ASYNC.S ;  /* 0x00000000000073c6 */ /* 0x002e640000000000 */
[----:B-1----:R-:W-:Y:S06]  /*6220*/  BAR.SYNC.DEFER_BLOCKING 0x0 ;  /* 0x0000000000007b1d */ /* 0x002fec0000010000 */
[----:B------:R-:W-:Y:S05]  /*6230*/  @P0 BRA `(.L_x_9) ;  /* 0x0000000000540947 */ /* 0x000fea0003800000 */
[----:B------:R-:W-:Y:S02]  /*6240*/  UIADD3 UR32, UPT, UPT, UR8, 0x80, URZ ;  /* 0x0000008008207890 */ /* 0x000fe4000fffe0ff */
[----:B------:R-:W-:Y:S02]  /*6250*/  UIADD3 UR33, UPT, UPT, UR8, 0x100, URZ ;  /* 0x0000010008217890 */ /* 0x000fe4000fffe0ff */
[----:B------:R-:W-:Y:S01]  /*6260*/  UIADD3 UR38, UPT, UPT, UR8, 0x180, URZ ;  /* 0x0000018008267890 */ /* 0x000fe2000fffe0ff */
        /* <DEDUP_REMOVED lines=9> */
[----:B------:R1:W-:Y:S01]  /*6300*/  UTCQMMA gdesc[UR16], gdesc[UR14], tmem[UR8], tmem[UR18], idesc[UR19], UPT ;  /* 0x00ff120e100075ea */ /* 0x0003e2000b800308 */
[----:B------:R-:W-:Y:S01]  /*6310*/  UMOV UR40, 0x0 ;  /* 0x0000000000287882 */ /* 0x000fe20000000000 */
[----:B------:R-:W-:Y:S01]  /*6320*/  UMOV UR41, 0x8208490 ;  /* 0x0820849000297882 */ /* 0x000fe20000000000 */
[----:B------:R1:W-:Y:S01]  /*6330*/  UTCQMMA gdesc[UR30], gdesc[UR14], tmem[UR32], tmem[UR34], idesc[UR35], UPT ;  /* 0x00ff220e1e0075ea */ /* 0x0003e2000b800320 */
[----:B------:R-:W-:Y:S01]  /*6340*/  UMOV UR5, UR6 ;  /* 0x0000000600057c82 */ /* 0x000fe20008000000 */
[----:B------:R1:W-:Y:S01]  /*6350*/  UTCQMMA gdesc[UR24], gdesc[UR14], tmem[UR33], tmem[UR36], idesc[UR37], UPT ;  /* 0x00ff240e180075ea */ /* 0x0003e2000b800321 */
[----:B------:R1:W-:Y:S01]  /*6360*/  UTCQMMA gdesc[UR26], gdesc[UR14], tmem[UR38], tmem[UR40], idesc[UR41], UPT ;  /* 0x00ff280e1a0075ea */ /* 0x0003e2000b800326 */
[----:B------:R1:W-:Y:S01]  /*6370*/  UTCBAR [UR5], URZ ;  /* 0x000000ff050073e9 */ /* 0x0003e200080000ff */
[----:B------:R-:W-:Y:S01]  /*6380*/  NOP ;  /* 0x0000000000007918 */ /* 0x000fe20000000000 */
.L_x_9:
[----:B------:R-:W-:Y:S01]  /*6390*/  VIADD R180, R180, 0xffffffff ;  /* 0xffffffffb4b47836 */ /* 0x000fe20000000000 */
[----:B------:R-:W-:Y:S01]  /*63a0*/  UIADD3 UR21, UPT, UPT, UR21, 0x1, URZ ;  /* 0x0000000115157890 */ /* 0x000fe2000fffe0ff */
[----:B------:R-:W-:Y:S02]  /*63b0*/  IMAD.U32 R124, RZ, RZ, UR4 ;  /* 0x00000004ff7c7e24 */ /* 0x000fe4000f8e00ff */
[----:B------:R-:W-:Y:S01]  /*63c0*/  VIADD R4, R4, 0xffffffe0 ;  /* 0xffffffe004047836 */ /* 0x000fe20000000000 */
[----:B------:R-:W-:Y:S01]  /*63d0*/  ISETP.NE.U32.AND P2, PT, R180, RZ, PT ;  /* 0x000000ffb400720c */ /* 0x000fe20003f45070 */
[----:B------:R-:W-:-:S04]  /*63e0*/  UISETP.GT.AND UP1, UPT, UR21, 0x1, UPT ;  /* 0x000000011500788c */ /* 0x000fc8000bf24270 */
[----:B-1----:R-:W-:Y:S02]  /*63f0*/  USEL UR5, URZ, 0x1, !UP1 ;  /* 0x00000001ff057887 */ /* 0x002fe4000c800000 */
[----:B------:R-:W-:Y:S02]  /*6400*/  USEL UR21, UR21, URZ, !UP1 ;  /* 0x000000ff15157287 */ /* 0x000fe4000c800000 */
[----:B------:R-:W-:-:S04]  /*6410*/  ULOP3.LUT UR5, UR4, UR5, URZ, 0x3c, !UPT ;  /* 0x0000000504057292 */ /* 0x000fc8000f8e3cff */
[----:B------:R-:W-:Y:S08]  /*6420*/  @P2 BRA `(.L_x_10) ;  /* 0xffffffe000742947 */ /* 0x000ff0000383ffff */
.L_x_7:
[----:B------:R-:W-:Y:S01]  /*6430*/  ISETP.GE.AND P0, PT, R114, 0x20, PT ;  /* 0x000000207200780c */ /* 0x000fe20003f06270 */
[----:B------:R-:W1:-:S12]  /*6440*/  LDCU UR5, c[0x0][0x39c] ;  /* 0x00007380ff0577ac */ /* 0x000e580008000800 */
[----:B------:R-:W-:Y:S05]  /*6450*/  @!P0 BRA `(.L_x_11) ;  /* 0x0000000000108947 */ /* 0x000fea0003800000 */
[----:B------:R-:W-:-:S06]  /*6460*/  USHF.L.U32 UR4, UR4, 0x1f, URZ ;  /* 0x0000001f04047899 */ /* 0x000fcc00080006ff */
[----:B------:R-:W-:-:S04]  /*6470*/  IMAD.U32 R4, RZ, RZ, UR4 ;  /* 0x00000004ff047e24 */ /* 0x000fc8000f8e00ff */
[----:B------:R-:W2:Y:S02]  /*6480*/  SYNCS.PHASECHK.TRANS64.TRYWAIT P0, [UR11], R4 ;  /* 0x00000004ff0075a7 */ /* 0x000ea4000800110b */
[----:B--2---:R-:W-:Y:S05]  /*6490*/  @!P0 BRA `(.L_x_12) ;  /* 0x0000009400988947 */ /* 0x004fea0003800000 */
.L_x_11:
[----:B------:R-:W-:Y:S01]  /*64a0*/  BAR.SYNC.DEFER_BLOCKING 0x0 ;  /* 0x0000000000007b1d */ /* 0x000fe20000010000 */
[C---:B------:R-:W-:Y:S01]  /*64b0*/  VIADD R6, R0.reuse, 0x1 ;  /* 0x0000000100067836 */ /* 0x040fe20000000000 */
[----:B------:R-:W-:Y:S01]  /*64c0*/  UIADD3 UR12, UPT, UPT, UR9, UR12, URZ ;  /* 0x0000000c090c7290 */ /* 0x000fe2000fffe0ff */
[C---:B------:R-:W-:Y:S01]  /*64d0*/  VIADD R5, R0.reuse, 0x2 ;  /* 0x0000000200057836 */ /* 0x040fe20000000000 */
[----:B------:R-:W-:Y:S01]  /*64e0*/  LEA R141, R141, UR9, 0x4 ;  /* 0x000000098d8d7c11 */ /* 0x000fe2000f8e20ff */
[----:B------:R-:W-:Y:S01]  /*64f0*/  VIADD R4, R0, 0x3 ;  /* 0x0000000300047836 */ /* 0x000fe20000000000 */
[----:B------:R-:W2:Y:S01]  /*6500*/  LDCU UR4, c[0x0][0x39c] ;  /* 0x00007380ff0477ac */ /* 0x000ea20008000800 */
[----:B-1----:R-:W-:Y:S01]  /*6510*/  ISETP.GE.AND P3, PT, R6, UR5, PT ;  /* 0x0000000506007c0c */ /* 0x002fe2000bf66270 */
[----:B------:R-:W1:Y:S01]  /*6520*/  LDCU UR6, c[0x0][0x39c] ;  /* 0x00007380ff0677ac */ /* 0x000e620008000800 */
[----:B------:R-:W3:Y:S01]  /*6530*/  LDCU.128 UR16, c[0x0][0x390] ;  /* 0x00007200ff1077ac */ /* 0x000ee20008000c00 */
[----:B------:R-:W4:Y:S01]  /*6540*/  LDCU.64 UR30, c[0x0][0x398] ;  /* 0x00007300ff1e77ac */ /* 0x000f220008000a00 */
[----:B------:R-:W5:Y:S01]  /*6550*/  LDCU UR20, c[0x0][0x39c] ;  /* 0x00007380ff1477ac */ /* 0x000f620008000800 */
[----:B------:R-:W0:Y:S02]  /*6560*/  @!P1 SYNCS.CCTL.IV [UR9+0xa000] ;  /* 0x00a00000ff0099b1 */ /* 0x000e240008000009 */
[----:B0-----:R-:W-:Y:S01]  /*6570*/  BAR.SYNC.DEFER_BLOCKING 0x0 ;  /* 0x0000000000007b1d */ /* 0x001fe20000010000 */
[----:B--2---:R-:W-:-:S02]  /*6580*/  ISETP.GE.AND P4, PT, R5, UR4, PT ;  /* 0x0000000405007c0c */ /* 0x004fc4000bf86270 */
[----:B-1----:R-:W-:-:S03]  /*6590*/  ISETP.GE.AND P0, PT, R4, UR6, PT ;  /* 0x0000000604007c0c */ /* 0x002fc6000bf06270 */
[----:B------:R-:W0:Y:S01]  /*65a0*/  LDCU.64 UR4, c[0x0][0x398] ;  /* 0x00007300ff0477ac */ /* 0x000e220008000a00 */
[----:B---3--:R-:W-:Y:S01]  /*65b0*/  ISETP.GE.AND P5, PT, R0, UR19, PT ;  /* 0x0000001300007c0c */ /* 0x008fe2000bfa6270 */
[----:B------:R-:W1:Y:S01]  /*65c0*/  LDTM.x64 R68, tmem[UR10] ;  /* 0x0000000a004479ee */ /* 0x000e620008340000 */
[----:B------:R-:W2:Y:S01]  /*65d0*/  LDTM.x64 R4, tmem[UR10+0x40] ;  /* 0x0000400a000479ee */ /* 0x000ea20008340000 */
[----:B------:R-:W3:Y:S01]  /*65e0*/  LDCU UR21, c[0x0][0x39c] ;  /* 0x00007380ff1577ac */ /* 0x000ee20008000800 */
[----:B------:R-:W1:Y:S01]  /*65f0*/  LDCU.64 UR6, c[0x0][0x398] ;  /* 0x00007300ff0677ac */ /* 0x000e620008000a00 */
[----:B------:R-:W1:Y:S01]  /*6600*/  LDCU.64 UR14, c[0x0][0x398] ;  /* 0x00007300ff0e77ac */ /* 0x000e620008000a00 */
[----:B------:R-:W1:Y:S01]  /*6610*/  LDCU.64 UR26, c[0x0][0x398] ;  /* 0x00007300ff1a77ac */ /* 0x000e620008000a00 */
[----:B------:R-:W2:Y:S01]  /*6620*/  @!P1 SYNCS.CCTL.IV [UR9+0xa008] ;  /* 0x00a00800ff0099b1 */ /* 0x000ea20008000009 */
[----:B------:R-:W-:Y:S01]  /*6630*/  ISETP.GE.AND P1, PT, R3, UR18, PT ;  /* 0x0000001203007c0c */ /* 0x000fe2000bf26270 */
[----:B------:R-:W2:Y:S01]  /*6640*/  LDCU UR9, c[0x0][0x3b8] ;  /* 0x00007700ff0977ac */ /* 0x000ea20008000800 */
[----:B0-----:R-:W-:-:S02]  /*6650*/  ISETP.LT.AND P5, PT, R2, UR4, !P5 ;  /* 0x0000000402007c0c */ /* 0x001fc4000efa1270 */
[----:B----4-:R-:W-:Y:S01]  /*6660*/  ISETP.LT.AND P1, PT, R0, UR31, !P1 ;  /* 0x0000001f00007c0c */ /* 0x010fe2000cf21270 */
[----:B------:R-:W0:Y:S01]  /*6670*/  LDCU UR4, c[0x0][0x39c] ;  /* 0x00007380ff0477ac */ /* 0x000e220008000800 */
[----:B-1----:R-:W-:Y:S02]  /*6680*/  F2FP.SATFINITE.E5M2.F32.PACK_AB_MERGE_C R70, R71, R70, RZ ;  /* 0x000000464746723e */ /* 0x002fe400048060ff */
[----:B------:R-:W-:Y:S01]  /*6690*/  F2FP.SATFINITE.E5M2.F32.PACK_AB_MERGE_C R74, R75, R74, RZ ;  /* 0x0000004a4b4a723e */ /* 0x000fe200048060ff */
[----:B------:R-:W1:Y:S01]  /*66a0*/  LDCU.64 UR18, c[0x0][0x398] ;  /* 0x00007300ff1277ac */ /* 0x000e620008000a00 */
[----:B------:R-:W-:Y:S02]  /*66b0*/  F2FP.SATFINITE.E5M2.F32.PACK_AB_MERGE_C R78, R79, R78, RZ ;  /* 0x0000004e4f4e723e */ /* 0x000fe400048060ff */
[----:B------:R-:W-:Y:S01]  /*66c0*/  F2FP.SATFINITE.E5M2.F32.PACK_AB_MERGE_C R82, R83, R82, RZ ;  /* 0x000000525352723e */ /* 0x000fe200048060ff */
[----:B------:R-:W4:Y:S01]  /*66d0*/  LDCU.64 UR24, c[0x0][0x398] ;  /* 0x00007300ff1877ac */ /* 0x000f220008000a00 */
[----:B------:R-:W-:-:S02]  /*66e0*/  F2FP.SATFINITE.E5M2.F32.PACK_AB_MERGE_C R86, R87, R86, RZ ;  /* 0x000000565756723e */ /* 0x000fc400048060ff */
[----:B------:R-:W-:Y:S01]  /*66f0*/  F2FP.SATFINITE.E5M2.F32.PACK_AB_MERGE_C R90, R91, R90, RZ ;  /* 0x0000005a5b5a723e */ /* 0x000fe200048060ff */
[----:B------:R-:W0:Y:S01]  /*6700*/  LDCU.64 UR28, c[0x0][0x398] ;  /* 0x00007300ff1c77ac */ /* 0x000e220008000a00 */
[----:B------:R-:W-:Y:S02]  /*6710*/  F2FP.SATFINITE.E5M2.F32.PACK_AB_MERGE_C R94, R95, R94, RZ ;  /* 0x0000005e5f5e723e */ /* 0x000fe400048060ff */
[----:B------:R-:W-:Y:S02]  /*6720*/  F2FP.SATFINITE.E5M2.F32.PACK_AB_MERGE_C R98, R99, R98, RZ ;  /* 0x000000626362723e */ /* 0x000fe400048060ff */
[----:B------:R-:W-:Y:S02]  /*6730*/  F2FP.SATFINITE.E5M2.F32.PACK_AB_MERGE_C R102, R103, R102, RZ ;  /* 0x000000666766723e */ /* 0x000fe400048060ff */
[----:B------:R-:W-:Y:S02]  /*6740*/  F2FP.SATFINITE.E5M2.F32.PACK_AB_MERGE_C R106, R107, R106, RZ ;  /* 0x0000006a6b6a723e */ /* 0x000fe400048060ff */
[----:B------:R-:W-:-:S02]  /*6750*/  F2FP.SATFINITE.E5M2.F32.PACK_AB_MERGE_C R110, R111, R110, RZ ;  /* 0x0000006e6f6e723e */ /* 0x000fc400048060ff */
[----:B------:R-:W-:Y:S02]  /*6760*/  F2FP.SATFINITE.E5M2.F32.PACK_AB_MERGE_C R114, R115, R114, RZ ;  /* 0x000000727372723e */ /* 0x000fe400048060ff */
[----:B------:R-:W-:Y:S02]  /*6770*/  F2FP.SATFINITE.E5M2.F32.PACK_AB_MERGE_C R118, R119, R118, RZ ;  /* 0x000000767776723e */ /* 0x000fe400048060ff */
[----:B------:R-:W-:Y:S02]  /*6780*/  F2FP.SATFINITE.E5M2.F32.PACK_AB_MERGE_C R122, R123, R122, RZ ;  /* 0x0000007a7b7a723e */ /* 0x000fe400048060ff */
[----:B------:R-:W-:Y:S02]  /*6790*/  F2FP.SATFINITE.E5M2.F32.PACK_AB_MERGE_C R126, R127, R126, RZ ;  /* 0x0000007e7f7e723e */ /* 0x000fe400048060ff */
[----:B------:R-:W-:Y:S02]  /*67a0*/  F2FP.SATFINITE.E5M2.F32.PACK_AB_MERGE_C R130, R131, R130, RZ ;  /* 0x000000828382723e */ /* 0x000fe400048060ff */
[----:B------:R-:W-:-:S02]  /*67b0*/  F2FP.SATFINITE.E5M2.F32.PACK_AB_MERGE_C R132, R69, R68, R70 ;  /* 0x000000444584723e */ /* 0x000fc40004806046 */
[----:B------:R-:W-:Y:S02]  /*67c0*/  F2FP.SATFINITE.E5M2.F32.PACK_AB_MERGE_C R133, R73, R72, R74 ;  /* 0x000000484985723e */ /* 0x000fe4000480604a */
[----:B------:R-:W-:Y:S02]  /*67d0*/  F2FP.SATFINITE.E5M2.F32.PACK_AB_MERGE_C R134, R77, R76, R78 ;  /* 0x0000004c4d86723e */ /* 0x000fe4000480604e */
[----:B------:R-:W-:Y:S02]  /*67e0*/  F2FP.SATFINITE.E5M2.F32.PACK_AB_MERGE_C R135, R81, R80, R82 ;  /* 0x000000505187723e */ /* 0x000fe40004806052 */
[----:B------:R-:W-:Y:S02]  /*67f0*/  F2FP.SATFINITE.E5M2.F32.PACK_AB_MERGE_C R136, R85, R84, R86 ;  /* 0x000000545588723e */ /* 0x000fe40004806056 */
[----:B------:R-:W-:Y:S02]  /*6800*/  F2FP.SATFINITE.E5M2.F32.PACK_AB_MERGE_C R137, R89, R88, R90 ;  /* 0x000000585989723e */ /* 0x000fe4000480605a */
        /* <DEDUP_REMOVED lines=10> */
[----:B------:R-:W0:Y:S01]  /*68b0*/  LDTM.x64 R68, tmem[UR10+0x80] ;  /* 0x0000800a004479ee */ /* 0x000e220008340000 */
[----:B--2---:R-:W-:Y:S02]  /*68c0*/  F2FP.SATFINITE.E5M2.F32.PACK_AB_MERGE_C R6, R7, R6, RZ ;  /* 0x000000060706723e */ /* 0x004fe400048060ff */
[----:B------:R-:W-:Y:S02]  /*68d0*/  F2FP.SATFINITE.E5M2.F32.PACK_AB_MERGE_C R10, R11, R10, RZ ;  /* 0x0000000a0b0a723e */ /* 0x000fe400048060ff */
[----:B------:R-:W-:-:S02]  /*68e0*/  F2FP.SATFINITE.E5M2.F32.PACK_AB_MERGE_C R14, R15, R14, RZ ;  /* 0x0000000e0f0e723e */ /* 0x000fc400048060ff */
[----:B------:R-:W-:Y:S02]  /*68f0*/  F2FP.SATFINITE.E5M2.F32.PACK_AB_MERGE_C R18, R19, R18, RZ ;  /* 0x000000121312723e */ /* 0x000fe400048060ff */
        /* <DEDUP_REMOVED lines=8> */
[----:B0-----:R-:W-:Y:S02]  /*6980*/  F2FP.SATFINITE.E5M2.F32.PACK_AB_MERGE_C R70, R71, R70, RZ ;  /* 0x000000464746723e */ /* 0x001fe400048060ff */
[----:B------:R-:W-:Y:S02]  /*6990*/  F2FP.SATFINITE.E5M2.F32.PACK_AB_MERGE_C R74, R75, R74, RZ ;  /* 0x0000004a4b4a723e */ /* 0x000fe400048060ff */
[----:B------:R-:W-:-:S02]  /*69a0*/  F2FP.SATFINITE.E5M2.F32.PACK_AB_MERGE_C R54, R55, R54, RZ ;  /* 0x000000363736723e */ /* 0x000fc400048060ff */
[----:B------:R-:W-:Y:S02]  /*69b0*/  F2FP.SATFINITE.E5M2.F32.PACK_AB_MERGE_C R58, R59, R58, RZ ;  /* 0x0000003a3b3a723e */ /* 0x000fe400048060ff */
[----:B------:R-:W-:Y:S02]  /*69c0*/  F2FP.SATFINITE.E5M2.F32.PACK_AB_MERGE_C R62, R63, R62, RZ ;  /* 0x0000003e3f3e723e */ /* 0x000fe400048060ff */
[----:B------:R-:W-:Y:S02]  /*69d0*/  F2FP.SATFINITE.E5M2.F32.PACK_AB_MERGE_C R66, R67, R66, RZ ;  /* 0x000000424342723e */ /* 0x000fe400048060ff */
[----:B------:R-:W-:Y:S02]  /*69e0*/  F2FP.SATFINITE.E5M2.F32.PACK_AB_MERGE_C R68, R69, R68, R70 ;  /* 0x000000444544723e */ /* 0x000fe40004806046 */
[----:B------:R-:W-:Y:S02]  /*69f0*/  F2FP.SATFINITE.E5M2.F32.PACK_AB_MERGE_C R69, R73, R72, R74 ;  /* 0x000000484945723e */ /* 0x000fe4000480604a */
[----:B------:R-:W-:-:S02]  /*6a00*/  F2FP.SATFINITE.E5M2.F32.PACK_AB_MERGE_C R78, R79, R78, RZ ;  /* 0x0000004e4f4e723e */ /* 0x000fc400048060ff */
[----:B------:R-:W-:Y:S02]  /*6a10*/  F2FP.SATFINITE.E5M2.F32.PACK_AB_MERGE_C R71, R83, R82, RZ ;  /* 0x000000525347723e */ /* 0x000fe400048060ff */
[----:B------:R-:W-:Y:S02]  /*6a20*/  LOP3.LUT R72, R140, 0x7f, RZ, 0xc0, !PT ;  /* 0x0000007f8c487812 */ /* 0x000fe400078ec0ff */
        /* <DEDUP_REMOVED lines=16> */
[----:B------:R-:W0:Y:S01]  /*6b30*/  LDTM.x64 R4, tmem[UR10+0xc0] ;  /* 0x0000c00a000479ee */ /* 0x000e220008340000 */
[----:B------:R-:W-:Y:S01]  /*6b40*/  F2FP.SATFINITE.E5M2.F32.PACK_AB_MERGE_C R70, R77, R76, R78 ;  /* 0x0000004c4d46723e */ /* 0x000fe2000480604e */
[----:B------:R-:W-:Y:S01]  /*6b50*/  NOP ;  /* 0x0000000000007918 */ /* 0x000fe20000000000 */
[----:B------:R-:W-:Y:S01]  /*6b60*/  F2FP.SATFINITE.E5M2.F32.PACK_AB_MERGE_C R71, R81, R80, R71 ;  /* 0x000000505147723e */ /* 0x000fe20004806047 */
[----:B------:R-:W2:Y:S01]  /*6b70*/  LDCU.64 UR10, c[0x0][0x398] ;  /* 0x00007300ff0a77ac */ /* 0x000ea20008000a00 */
[----:B------:R-:W-:Y:S02]  /*6b80*/  LEA R72, R72, UR12, 0x4 ;  /* 0x0000000c48487c11 */ /* 0x000fe4000f8e20ff */
[----:B------:R-:W-:Y:S01]  /*6b90*/  F2FP.SATFINITE.E5M2.F32.PACK_AB_MERGE_C R86, R87, R86, RZ ;  /* 0x000000565756723e */ /* 0x000fe200048060ff */
[----:B------:R-:W1:Y:S01]  /*6ba0*/  LDCU.64 UR12, c[0x0][0x398] ;  /* 0x00007300ff0c77ac */ /* 0x000e620008000a00 */
[----:B------:R-:W-:Y:S01]  /*6bb0*/  F2FP.SATFINITE.E5M2.F32.PACK_AB_MERGE_C R90, R91, R90, RZ ;  /* 0x0000005a5b5a723e */ /* 0x000fe200048060ff */
[----:B------:R-:W-:Y:S01]  /*6bc0*/  STS.128 [R72], R132 ;  /* 0x0000008448007388 */ /* 0x000fe20000000c00 */
[----:B------:R-:W-:-:S02]  /*6bd0*/  F2FP.SATFINITE.E5M2.F32.PACK_AB_MERGE_C R94, R95, R94, RZ ;  /* 0x0000005e5f5e723e */ /* 0x000fc400048060ff */
[----:B------:R-:W-:Y:S01]  /*6be0*/  F2FP.SATFINITE.E5M2.F32.PACK_AB_MERGE_C R87, R99, R98, RZ ;  /* 0x000000626357723e */ /* 0x000fe200048060ff */
[----:B------:R1:W-:Y:S01]  /*6bf0*/  STS.128 [R72+0x800], R68 ;  /* 0x0008004448007388 */ /* 0x0003e20000000c00 */
[----:B------:R-:W-:Y:S02]  /*6c00*/  F2FP.SATFINITE.E5M2.F32.PACK_AB_MERGE_C R84, R85, R84, R86 ;  /* 0x000000545554723e */ /* 0x000fe40004806056 */
[----:B------:R-:W-:Y:S02]  /*6c10*/  F2FP.SATFINITE.E5M2.F32.PACK_AB_MERGE_C R85, R89, R88, R90 ;  /* 0x000000585955723e */ /* 0x000fe4000480605a */
[----:B------:R-:W-:Y:S02]  /*6c20*/  F2FP.SATFINITE.E5M2.F32.PACK_AB_MERGE_C R86, R93, R92, R94 ;  /* 0x0000005c5d56723e */ /* 0x000fe4000480605e */
[----:B------:R-:W-:Y:S01]  /*6c30*/  F2FP.SATFINITE.E5M2.F32.PACK_AB_MERGE_C R87, R97, R96, R87 ;  /* 0x000000606157723e */ /* 0x000fe20004806057 */
[----:B0-----:R-:W-:Y:S01]  /*6c40*/  BAR.SYNC.DEFER_BLOCKING 0x0 ;  /* 0x0000000000007b1d */ /* 0x001fe20000010000 */
[----:B------:R-:W-:-:S02]  /*6c50*/  F2FP.SATFINITE.E5M2.F32.PACK_AB_MERGE_C R102, R103, R102, RZ ;  /* 0x000000666766723e */ /* 0x000fc400048060ff */
[----:B------:R-:W-:Y:S02]  /*6c60*/  F2FP.SATFINITE.E5M2.F32.PACK_AB_MERGE_C R6, R7, R6, RZ ;  /* 0x000000060706723e */ /* 0x000fe400048060ff */
[----:B------:R-:W-:Y:S02]  /*6c70*/  F2FP.SATFINITE.E5M2.F32.PACK_AB_MERGE_C R10, R11, R10, RZ ;  /* 0x0000000a0b0a723e */ /* 0x000fe400048060ff */
[----:B------:R-:W-:Y:S02]  /*6c80*/  F2FP.SATFINITE.E5M2.F32.PACK_AB_MERGE_C R76, R5, R4, R6 ;  /* 0x00000004054c723e */ /* 0x000fe40004806006 */
[----:B------:R-:W-:Y:S02]  /*6c90*/  F2FP.SATFINITE.E5M2.F32.PACK_AB_MERGE_C R77, R9, R8, R10 ;  /* 0x00000008094d723e */ /* 0x000fe4000480600a */
[----:B------:R-:W-:Y:S02]  /*6ca0*/  F2FP.SATFINITE.E5M2.F32.PACK_AB_MERGE_C R14, R15, R14, RZ ;  /* 0x0000000e0f0e723e */ /* 0x000fe400048060ff */
[----:B------:R-:W-:-:S02]  /*6cb0*/  F2FP.SATFINITE.E5M2.F32.PACK_AB_MERGE_C R18, R19, R18, RZ ;  /* 0x000000121312723e */ /* 0x000fc400048060ff */
[----:B------:R-:W-:Y:S02]  /*6cc0*/  F2FP.SATFINITE.E5M2.F32.PACK_AB_MERGE_C R78, R13, R12, R14 ;  /* 0x0000000c0d4e723e */ /* 0x000fe4000480600e */
[----:B------:R-:W-:Y:S02]  /*6cd0*/  F2FP.SATFINITE.E5M2.F32.PACK_AB_MERGE_C R79, R17, R16, R18 ;  /* 0x00000010114f723e */ /* 0x000fe40004806012 */
[----:B------:R-:W-:Y:S02]  /*6ce0*/  F2FP.SATFINITE.E5M2.F32.PACK_AB_MERGE_C R106, R107, R106, RZ ;  /* 0x0000006a6b6a723e */ /* 0x000fe400048060ff */
[----:B------:R-:W-:Y:S02]  /*6cf0*/  F2FP.SATFINITE.E5M2.F32.PACK_AB_MERGE_C R110, R111, R110, RZ ;  /* 0x0000006e6f6e723e */ /* 0x000fe400048060ff */
[----:B------:R-:W-:Y:S01]  /*6d00*/  F2FP.SATFINITE.E5M2.F32.PACK_AB_MERGE_C R103, R115, R114, RZ ;  /* 0x000000727367723e */ /* 0x000fe200048060ff */
[----:B------:R-:W0:Y:S01]  /*6d10*/  LDS.128 R8, [R141] ;  /* 0x000000008d087984 */ /* 0x000e220000000c00 */
[----:B------:R-:W-:-:S02]  /*6d20*/  F2FP.SATFINITE.E5M2.F32.PACK_AB_MERGE_C R100, R101, R100, R102 ;  /* 0x000000646564723e */ /* 0x000fc40004806066 */
[----:B------:R-:W-:Y:S01]  /*6d30*/  F2FP.SATFINITE.E5M2.F32.PACK_AB_MERGE_C R101, R105, R104, R106 ;  /* 0x000000686965723e */ /* 0x000fe2000480606a */
[----:B------:R-:W0:Y:S01]  /*6d40*/  LDS.128 R4, [R141+0x1000] ;  /* 0x001000008d047984 */ /* 0x000e220000000c00 */
[----:B------:R-:W-:Y:S02]  /*6d50*/  F2FP.SATFINITE.E5M2.F32.PACK_AB_MERGE_C R102, R109, R108, R110 ;  /* 0x0000006c6d66723e */ /* 0x000fe4000480606e */
[----:B------:R-:W-:Y:S01]  /*6d60*/  F2FP.SATFINITE.E5M2.F32.PACK_AB_MERGE_C R103, R113, R112, R103 ;  /* 0x000000707167723e */ /* 0x000fe20004806067 */
[----:B------:R-:W-:Y:S01]  /*6d70*/  BAR.SYNC.DEFER_BLOCKING 0x0 ;  /* 0x0000000000007b1d */ /* 0x000fe20000010000 */
[----:B------:R-:W-:Y:S02]  /*6d80*/  F2FP.SATFINITE.E5M2.F32.PACK_AB_MERGE_C R22, R23, R22, RZ ;  /* 0x000000161716723e */ /* 0x000fe400048060ff */
[----:B------:R-:W-:Y:S02]  /*6d90*/  F2FP.SATFINITE.E5M2.F32.PACK_AB_MERGE_C R26, R27, R26, RZ ;  /* 0x0000001a1b1a723e */ /* 0x000fe400048060ff */
[----:B------:R-:W-:-:S02]  /*6da0*/  F2FP.SATFINITE.E5M2.F32.PACK_AB_MERGE_C R80, R21, R20, R22 ;  /* 0x000000141550723e */ /* 0x000fc40004806016 */
[----:B------:R-:W-:Y:S02]  /*6db0*/  F2FP.SATFINITE.E5M2.F32.PACK_AB_MERGE_C R81, R25, R24, R26 ;  /* 0x000000181951723e */ /* 0x000fe4000480601a */
[----:B------:R-:W-:Y:S02]  /*6dc0*/  F2FP.SATFINITE.E5M2.F32.PACK_AB_MERGE_C R118, R119, R118, RZ ;  /* 0x000000767776723e */ /* 0x000fe400048060ff */
[----:B------:R-:W-:Y:S02]  /*6dd0*/  F2FP.SATFINITE.E5M2.F32.PACK_AB_MERGE_C R122, R123, R122, RZ ;  /* 0x0000007a7b7a723e */ /* 0x000fe400048060ff */
[----:B------:R-:W-:Y:S02]  /*6de0*/  F2FP.SATFINITE.E5M2.F32.PACK_AB_MERGE_C R126, R127, R126, RZ ;  /* 0x0000007e7f7e723e */ /* 0x000fe400048060ff */
[----:B------:R-:W-:Y:S02]  /*6df0*/  F2FP.SATFINITE.E5M2.F32.PACK_AB_MERGE_C R119, R131, R130, RZ ;  /* 0x000000828377723e */ /* 0x000fe400048060ff */
[----:B------:R-:W-:-:S02]  /*6e00*/  F2FP.SATFINITE.E5M2.F32.PACK_AB_MERGE_C R116, R117, R116, R118 ;  /* 0x000000747574723e */ /* 0x000fc40004806076 */
[----:B------:R-:W-:Y:S02]  /*6e10*/  F2FP.SATFINITE.E5M2.F32.PACK_AB_MERGE_C R117, R121, R120, R122 ;  /* 0x000000787975723e */ /* 0x000fe4000480607a */
[----:B------:R-:W-:Y:S02]  /*6e20*/  F2FP.SATFINITE.E5M2.F32.PACK_AB_MERGE_C R118, R125, R124, R126 ;  /* 0x0000007c7d76723e */ /* 0x000fe4000480607e */
[----:B------:R-:W-:Y:S01]  /*6e30*/  F2FP.SATFINITE.E5M2.F32.PACK_AB_MERGE_C R119, R129, R128, R119 ;  /* 0x000000808177723e */ /* 0x000fe20004806077 */
[----:B------:R-:W-:Y:S01]  /*6e40*/  STS.128 [R72], R136 ;  /* 0x0000008848007388 */ /* 0x000fe20000000c00 */
[----:B------:R-:W-:Y:S02]  /*6e50*/  F2FP.SATFINITE.E5M2.F32.PACK_AB_MERGE_C R30, R31, R30, RZ ;  /* 0x0000001e1f1e723e */ /* 0x000fe400048060ff */
[----:B------:R-:W-:Y:S01]  /*6e60*/  F2FP.SATFINITE.E5M2.F32.PACK_AB_MERGE_C R34, R35, R34, RZ ;  /* 0x000000222322723e */ /* 0x000fe200048060ff */
[----:B------:R0:W-:Y:S01]  /*6e70*/  STS.128 [R72+0x800], R84 ;  /* 0x0008005448007388 */ /* 0x0001e20000000c00 */
[----:B------:R-:W-:-:S02]  /*6e80*/  F2FP.SATFINITE.E5M2.F32.PACK_AB_MERGE_C R82, R29, R28, R30 ;  /* 0x0000001c1d52723e */ /* 0x000fc4000480601e */
[----:B------:R-:W-:Y:S01]  /*6e90*/  F2FP.SATFINITE.E5M2.F32.PACK_AB_MERGE_C R83, R33, R32, R34 ;  /* 0x000000202153723e */ /* 0x000fe20004806022 */
[----:B------:R-:W-:Y:S01]  /*6ea0*/  BAR.SYNC.DEFER_BLOCKING 0x0 ;  /* 0x0000000000007b1d */ /* 0x000fe20000010000 */
[----:B------:R-:W-:Y:S02]  /*6eb0*/  F2FP.SATFINITE.E5M2.F32.PACK_AB_MERGE_C R46, R47, R46, RZ ;  /* 0x0000002e2f2e723e */ /* 0x000fe400048060ff */
[----:B------:R-:W-:Y:S02]  /*6ec0*/  F2FP.SATFINITE.E5M2.F32.PACK_AB_MERGE_C R50, R51, R50, RZ ;  /* 0x000000323332723e */ /* 0x000fe400048060ff */
[----:B------:R-:W-:Y:S02]  /*6ed0*/  F2FP.SATFINITE.E5M2.F32.PACK_AB_MERGE_C R90, R45, R44, R46 ;  /* 0x0000002c2d5a723e */ /* 0x000fe4000480602e */
[----:B------:R-:W-:Y:S02]  /*6ee0*/  F2FP.SATFINITE.E5M2.F32.PACK_AB_MERGE_C R91, R49, R48, R50 ;  /* 0x00000030315b723e */ /* 0x000fe40004806032 */
[----:B------:R-:W-:-:S02]  /*6ef0*/  F2FP.SATFINITE.E5M2.F32.PACK_AB_MERGE_C R54, R55, R54, RZ ;  /* 0x000000363736723e */ /* 0x000fc400048060ff */
[----:B------:R-:W-:Y:S02]  /*6f00*/  F2FP.SATFINITE.E5M2.F32.PACK_AB_MERGE_C R58, R59, R58, RZ ;  /* 0x0000003a3b3a723e */ /* 0x000fe400048060ff */
[----:B-1----:R-:W-:Y:S02]  /*6f10*/  F2FP.SATFINITE.E5M2.F32.PACK_AB_MERGE_C R68, R53, R52, R54 ;  /* 0x000000343544723e */ /* 0x002fe40004806036 */
[----:B------:R-:W-:Y:S02]  /*6f20*/  F2FP.SATFINITE.E5M2.F32.PACK_AB_MERGE_C R69, R57, R56, R58 ;  /* 0x000000383945723e */ /* 0x000fe4000480603a */
[----:B------:R-:W-:Y:S02]  /*6f30*/  F2FP.SATFINITE.E5M2.F32.PACK_AB_MERGE_C R38, R39, R38, RZ ;  /* 0x000000262726723e */ /* 0x000fe400048060ff */
[----:B------:R-:W-:Y:S02]  /*6f40*/  F2FP.SATFINITE.E5M2.F32.PACK_AB_MERGE_C R42, R43, R42, RZ ;  /* 0x0000002a2b2a723e */ /* 0x000fe400048060ff */
[----:B------:R-:W-:-:S02]  /*6f50*/  F2FP.SATFINITE.E5M2.F32.PACK_AB_MERGE_C R88, R37, R36, R38 ;  /* 0x000000242558723e */ /* 0x000fc40004806026 */
[----:B------:R-:W-:Y:S01]  /*6f60*/  F2FP.SATFINITE.E5M2.F32.PACK_AB_MERGE_C R89, R41, R40, R42 ;  /* 0x000000282959723e */ /* 0x000fe2000480602a */
[----:B------:R-:W-:Y:S01]  /*6f70*/  LDS.128 R16, [R141] ;  /* 0x000000008d107984 */ /* 0x000fe20000000c00 */
[----:B------:R-:W-:Y:S02]  /*6f80*/  F2FP.SATFINITE.E5M2.F32.PACK_AB_MERGE_C R62, R63, R62, RZ ;  /* 0x0000003e3f3e723e */ /* 0x000fe400048060ff */
[----:B------:R-:W-:Y:S01]  /*6f90*/  F2FP.SATFINITE.E5M2.F32.PACK_AB_MERGE_C R66, R67, R66, RZ ;  /* 0x000000424342723e */ /* 0x000fe200048060ff */
[----:B------:R-:W1:Y:S01]  /*6fa0*/  LDS.128 R12, [R141+0x1000] ;  /* 0x001000008d0c7984 */ /* 0x000e620000000c00 */
[----:B------:R-:W-:Y:S01]  /*6fb0*/  F2FP.SATFINITE.E5M2.F32.PACK_AB_MERGE_C R70, R61, R60, R62 ;  /* 0x0000003c3d46723e */ /* 0x000fe2000480603e */
[----:B------:R-:W-:Y:S01]  /*6fc0*/  IMAD R67, R0, UR9, RZ ;  /* 0x0000000900437c24 */ /* 0x000fe2000f8e02ff */
[----:B------:R-:W1:Y:S08]  /*6fd0*/  LDC R62, c[0x0][0x3b4] ;  /* 0x0000ed00ff3e7b82 */ /* 0x000e700000000800 */
[----:B------:R-:W-:Y:S01]  /*6fe0*/  BAR.SYNC.DEFER_BLOCKING 0x0 ;  /* 0x0000000000007b1d */ /* 0x000fe20000010000 */
[----:B------:R-:W-:-:S02]  /*6ff0*/  F2FP.SATFINITE.E5M2.F32.PACK_AB_MERGE_C R71, R65, R64, R66 ;  /* 0x000000404147723e */ /* 0x000fc40004806042 */
[----:B------:R-:W-:Y:S02]  /*7000*/  SHF.R.S32.HI R74, RZ, 0x1f, R67 ;  /* 0x0000001fff4a7819 */ /* 0x000fe40000011443 */
[----:B0-----:R-:W-:Y:S02]  /*7010*/  PRMT R75, R8, 0x7770, RZ ;  /* 0x00007770084b7816 */ /* 0x001fe400000000ff */
[----:B------:R-:W-:Y:S01]  /*7020*/  PRMT R85, R4, 0x7771, RZ ;  /* 0x0000777104557816 */ /* 0x000fe200000000ff */
[----:B-1----:R-:W-:Y:S01]  /*7030*/  IMAD R61, R3, R62, RZ ;  /* 0x0000003e033d7224 */ /* 0x002fe200078e02ff */
[----:B------:R-:W-:Y:S03]  /*7040*/  STS.128 [R72], R144 ;  /* 0x0000009048007388 */ /* 0x000fe60000000c00 */
[----:B------:R-:W-:Y:S01]  /*7050*/  IMAD R63, R62, 0x100, R61 ;  /* 0x000001003e3f7824 */ /* 0x000fe200078e023d */
[----:B------:R-:W-:Y:S01]  /*7060*/  STS.128 [R72+0x800], R100 ;  /* 0x0008006448007388 */ /* 0x000fe20000000c00 */
[----:B------:R-:W-:Y:S01]  /*7070*/  BAR.SYNC.DEFER_BLOCKING 0x0 ;  /* 0x0000000000007b1d */ /* 0x000fe20000010000 */
[----:B------:R-:W-:-:S04]  /*7080*/  IADD3 R60, P2, PT, R61, UR16, RZ ;  /* 0x000000103d3c7c10 */ /* 0x000fc8000ff5e0ff */
[----:B------:R-:W-:Y:S02]  /*7090*/  LEA.HI.X.SX32 R61, R61, UR17, 0x1, P2 ;  /* 0x000000113d3d7c11 */ /* 0x000fe400090f0eff */
[----:B------:R-:W-:Y:S02]  /*70a0*/  IADD3 R64, P6, PT, R67, R60, RZ ;  /* 0x0000003c43407210 */ /* 0x000fe40007fde0ff */
[----:B------:R-:W-:-:S03]  /*70b0*/  IADD3 R62, P2, PT, R63, UR16, RZ ;  /* 0x000000103f3e7c10 */ /* 0x000fc6000ff5e0ff */
[----:B------:R-:W-:Y:S01]  /*70c0*/  IMAD.X R65, R74, 0x1, R61, P6 ;  /* 0x000000014a417824 */ /* 0x000fe200030e063d */
[----:B------:R-:W-:Y:S01]  /*70d0*/  LEA.HI.X.SX32 R63, R63, UR17, 0x1, P2 ;  /* 0x000000113f3f7c11 */ /* 0x000fe200090f0eff */
[----:B------:R-:W0:Y:S01]  /*70e0*/  LDCU.64 UR16, c[0x0][0x398] ;  /* 0x00007300ff1077ac */ /* 0x000e220008000a00 */
[----:B------:R-:W1:Y:S04]  /*70f0*/  LDS.128 R24, [R141] ;  /* 0x000000008d187984 */ /* 0x000e680000000c00 */
[----:B------:R-:W0:Y:S01]  /*7100*/  LDS.128 R20, [R141+0x1000] ;  /* 0x001000008d147984 */ /* 0x000e220000000c00 */
[----:B------:R-:W-:Y:S06]  /*7110*/  BAR.SYNC.DEFER_BLOCKING 0x0 ;  /* 0x0000000000007b1d */ /* 0x000fec0000010000 */
[----:B------:R-:W-:Y:S04]  /*7120*/  STS.128 [R72], R148 ;  /* 0x0000009448007388 */ /* 0x000fe80000000c00 */
[----:B------:R-:W-:Y:S01]  /*7130*/  STS.128 [R72+0x800], R116 ;  /* 0x0008007448007388 */ /* 0x000fe20000000c00 */
[----:B------:R-:W-:Y:S06]  /*7140*/  BAR.SYNC.DEFER_BLOCKING 0x0 ;  /* 0x0000000000007b1d */ /* 0x000fec0000010000 */
[----:B------:R-:W-:Y:S04]  /*7150*/  LDS.128 R32, [R141] ;  /* 0x000000008d207984 */ /* 0x000fe80000000c00 */
[----:B------:R-:W-:Y:S01]  /*7160*/  LDS.128 R28, [R141+0x1000] ;  /* 0x001000008d1c7984 */ /* 0x000fe20000000c00 */
[----:B------:R-:W-:Y:S06]  /*7170*/  BAR.SYNC.DEFER_BLOCKING 0x0 ;  /* 0x0000000000007b1d */ /* 0x000fec0000010000 */
[----:B------:R-:W-:Y:S04]  /*7180*/  STS.128 [R72], R152 ;  /* 0x0000009848007388 */ /* 0x000fe80000000c00 */
[----:B------:R0:W-:Y:S01]  /*7190*/  STS.128 [R72+0x800], R76 ;  /* 0x0008004c48007388 */ /* 0x0001e20000000c00 */
[----:B------:R-:W-:Y:S01]  /*71a0*/  BAR.SYNC.DEFER_BLOCKING 0x0 ;  /* 0x0000000000007b1d */ /* 0x000fe20000010000 */
[----:B0-----:R-:W-:-:S05]  /*71b0*/  VIADD R79, R0, 0x4 ;  /* 0x00000004004f7836 */ /* 0x001fca0000000000 */
[----:B------:R-:W-:Y:S04]  /*71c0*/  LDS.128 R48, [R141] ;  /* 0x000000008d307984 */ /* 0x000fe80000000c00 */
[----:B------:R-:W-:Y:S01]  /*71d0*/  LDS.128 R44, [R141+0x1000] ;  /* 0x001000008d2c7984 */ /* 0x000fe20000000c00 */
[----:B------:R-:W-:Y:S06]  /*71e0*/  BAR.SYNC.DEFER_BLOCKING 0x0 ;  /* 0x0000000000007b1d */ /* 0x000fec0000010000 */
[----:B------:R-:W-:Y:S04]  /*71f0*/  STS.128 [R72], R156 ;  /* 0x0000009c48007388 */ /* 0x000fe80000000c00 */
[----:B------:R0:W-:Y:S01]  /*7200*/  STS.128 [R72+0x800], R80 ;  /* 0x0008005048007388 */ /* 0x0001e20000000c00 */
[----:B------:R-:W-:Y:S01]  /*7210*/  BAR.SYNC.DEFER_BLOCKING 0x0 ;  /* 0x0000000000007b1d */ /* 0x000fe20000010000 */
[----:B0-----:R-:W-:-:S02]  /*7220*/  PRMT R83, R4, 0x7770, RZ ;  /* 0x0000777004537816 */ /* 0x001fc400000000ff */
[----:B------:R-:W-:-:S03]  /*7230*/  PRMT R81, R8, 0x7772, RZ ;  /* 0x0000777208517816 */ /* 0x000fc600000000ff */
[----:B------:R-:W-:Y:S04]  /*7240*/  LDS.128 R56, [R141] ;  /* 0x000000008d387984 */ /* 0x000fe80000000c00 */
[----:B------:R-:W-:Y:S01]  /*7250*/  LDS.128 R52, [R141+0x1000] ;  /* 0x001000008d347984 */ /* 0x000fe20000000c00 */
[----:B------:R-:W-:Y:S06]  /*7260*/  BAR.SYNC.DEFER_BLOCKING 0x0 ;  /* 0x0000000000007b1d */ /* 0x000fec0000010000 */
[----:B------:R-:W-:Y:S04]  /*7270*/  STS.128 [R72], R160 ;  /* 0x000000a048007388 */ /* 0x000fe80000000c00 */
[----:B------:R-:W-:Y:S01]  /*7280*/  STS.128 [R72+0x800], R88 ;  /* 0x0008005848007388 */ /* 0x000fe20000000c00 */
[----:B------:R-:W-:Y:S06]  /*7290*/  BAR.SYNC.DEFER_BLOCKING 0x0 ;  /* 0x0000000000007b1d */ /* 0x000fec0000010000 */
[----:B------:R-:W-:Y:S04]  /*72a0*/  LDS.128 R40, [R141] ;  /* 0x000000008d287984 */ /* 0x000fe80000000c00 */
[----:B------:R-:W0:Y:S01]  /*72b0*/  LDS.128 R36, [R141+0x1000] ;  /* 0x001000008d247984 */ /* 0x000e220000000c00 */
[----:B------:R-:W-:Y:S06]  /*72c0*/  BAR.SYNC.DEFER_BLOCKING 0x0 ;  /* 0x0000000000007b1d */ /* 0x000fec0000010000 */
[----:B------:R-:W-:Y:S04]  /*72d0*/  STS.128 [R72], R164 ;  /* 0x000000a448007388 */ /* 0x000fe80000000c00 */
[----:B------:R1:W-:Y:S01]  /*72e0*/  STS.128 [R72+0x800], R68 ;  /* 0x0008004448007388 */ /* 0x0003e20000000c00 */
[----:B------:R-:W-:Y:S01]  /*72f0*/  BAR.SYNC.DEFER_BLOCKING 0x0 ;  /* 0x0000000000007b1d */ /* 0x000fe20000010000 */
[----:B-1----:R-:W-:-:S04]  /*7300*/  VIADD R71, R67, UR9 ;  /* 0x0000000943477c36 */ /* 0x002fc80008000000 */
[C---:B------:R-:W-:Y:S01]  /*7310*/  VIADD R73, R71.reuse, UR9 ;  /* 0x0000000947497c36 */ /* 0x040fe20008000000 */
[----:B------:R-:W-:Y:S02]  /*7320*/  SHF.R.S32.HI R76, RZ, 0x1f, R71 ;  /* 0x0000001fff4c7819 */ /* 0x000fe40000011447 */
[----:B------:R-:W-:Y:S01]  /*7330*/  IADD3 R68, P2, PT, R71, R60, RZ ;  /* 0x0000003c47447210 */ /* 0x000fe20007f5e0ff */
[----:B------:R-:W-:Y:S01]  /*7340*/  VIADD R77, R73, UR9 ;  /* 0x00000009494d7c36 */ /* 0x000fe20008000000 */
[----:B------:R-:W-:Y:S02]  /*7350*/  SHF.R.S32.HI R78, RZ, 0x1f, R73 ;  /* 0x0000001fff4e7819 */ /* 0x000fe40000011449 */
[-C--:B------:R-:W-:Y:S01]  /*7360*/  IADD3 R70, P6, PT, R71, R62.reuse, RZ ;  /* 0x0000003e47467210 */ /* 0x080fe20007fde0ff */
[----:B------:R1:W-:Y:S01]  /*7370*/  @P1 STG.E.U8 desc[UR22][R64.64], R75 ;  /* 0x0000004b40001986 */ /* 0x0003e2000c101116 */
[-C--:B------:R-:W-:Y:S01]  /*7380*/  IADD3 R66, P1, PT, R67, R62.reuse, RZ ;  /* 0x0000003e43427210 */ /* 0x080fe20007f3e0ff */
[C---:B------:R-:W-:Y:S01]  /*7390*/  IMAD.X R69, R76.reuse, 0x1, R61, P2 ;  /* 0x000000014c457824 */ /* 0x040fe200010e063d */
[----:B------:R-:W-:Y:S01]  /*73a0*/  IADD3 R72, P2, PT, R73, R62, RZ ;  /* 0x0000003e49487210 */ /* 0x000fe20007f5e0ff */
[----:B------:R-:W-:Y:S01]  /*73b0*/  IMAD.X R71, R76, 0x1, R63, P6 ;  /* 0x000000014c477824 */ /* 0x000fe200030e063f */
[----:B------:R-:W-:Y:S01]  /*73c0*/  SHF.R.S32.HI R76, RZ, 0x1f, R77 ;  /* 0x0000001fff4c7819 */ /* 0x000fe2000001144d */
[----:B------:R-:W-:Y:S01]  /*73d0*/  IMAD.X R67, R74, 0x1, R63, P1 ;  /* 0x000000014a437824 */ /* 0x000fe200008e063f */
[----:B------:R-:W-:Y:S01]  /*73e0*/  ISETP.LT.AND P6, PT, R3, UR12, !P3 ;  /* 0x0000000c03007c0c */ /* 0x000fe2000dfc1270 */
[----:B------:R-:W0:Y:S01]  /*73f0*/  LDCU UR12, c[0x0][0x398] ;  /* 0x00007300ff0c77ac */ /* 0x000e220008000800 */
[----:B--2---:R-:W-:-:S02]  /*7400*/  ISETP.LT.AND P3, PT, R2, UR10, !P3 ;  /* 0x0000000a02007c0c */ /* 0x004fc4000df61270 */
[----:B------:R2:W-:Y:S01]  /*7410*/  @P5 STG.E.U8 desc[UR22][R66.64], R83 ;  /* 0x0000005342005986 */ /* 0x0005e2000c101116 */
[-C--:B-1----:R-:W-:Y:S01]  /*7420*/  IADD3 R64, P1, PT, R73, R60.reuse, RZ ;  /* 0x0000003c49407210 */ /* 0x082fe20007f3e0ff */
[C---:B------:R-:W-:Y:S01]  /*7430*/  IMAD.X R73, R78.reuse, 0x1, R63, P2 ;  /* 0x000000014e497824 */ /* 0x040fe200010e063f */
[----:B------:R-:W-:Y:S01]  /*7440*/  IADD3 R74, P2, PT, R77, R60, RZ ;  /* 0x0000003c4d4a7210 */ /* 0x000fe20007f5e0ff */
[----:B------:R-:W1:Y:S01]  /*7450*/  LDCU UR10, c[0x0][0x398] ;  /* 0x00007300ff0a77ac */ /* 0x000e620008000800 */
[----:B------:R-:W-:Y:S01]  /*7460*/  ISETP.LT.AND P5, PT, R3, UR6, !P4 ;  /* 0x0000000603007c0c */ /* 0x000fe2000e7a1270 */
[--C-:B------:R-:W-:Y:S01]  /*7470*/  IMAD.X R65, R78, 0x1, R61.reuse, P1 ;  /* 0x000000014e417824 */ /* 0x100fe200008e063d */
[----:B-----5:R-:W-:Y:S01]  /*7480*/  ISETP.GE.AND P1, PT, R79, UR20, PT ;  /* 0x000000144f007c0c */ /* 0x020fe2000bf26270 */
[----:B------:R-:W-:Y:S01]  /*7490*/  VIADD R78, R0, 0x5 ;  /* 0x00000005004e7836 */ /* 0x000fe20000000000 */
[----:B------:R-:W-:Y:S01]  /*74a0*/  ISETP.LT.AND P4, PT, R2, UR16, !P4 ;  /* 0x0000001002007c0c */ /* 0x000fe2000e781270 */
[----:B------:R-:W-:Y:S01]  /*74b0*/  IMAD.X R75, R76, 0x1, R61, P2 ;  /* 0x000000014c4b7824 */ /* 0x000fe200010e063d */
[----:B------:R-:W-:Y:S01]  /*74c0*/  PRMT R79, R8, 0x7771, RZ ;  /* 0x00007771084f7816 */ /* 0x000fe200000000ff */
[----:B------:R-:W5:Y:S01]  /*74d0*/  LDCU UR6, c[0x0][0x39c] ;  /* 0x00007380ff0677ac */ /* 0x000f620008000800 */
[----:B---3--:R-:W-:Y:S01]  /*74e0*/  ISETP.GE.AND P2, PT, R78, UR21, PT ;  /* 0x000000154e007c0c */ /* 0x008fe2000bf46270 */
[----:B------:R-:W-:Y:S01]  /*74f0*/  VIADD R78, R0, 0x6 ;  /* 0x00000006004e7836 */ /* 0x000fe20000000000 */
[----:B--2---:R-:W-:Y:S01]  /*7500*/  PRMT R83, R4, 0x7772, RZ ;  /* 0x0000777204537816 */ /* 0x004fe200000000ff */
[----:B------:R-:W2:Y:S01]  /*7510*/  LDCU.64 UR20, c[0x0][0x398] ;  /* 0x00007300ff1477ac */ /* 0x000ea20008000a00 */
[----:B------:R3:W-:Y:S01]  /*7520*/  @P6 STG.E.U8 desc[UR22][R68.64], R79 ;  /* 0x0000004f44006986 */ /* 0x0007e2000c101116 */
[C---:B------:R-:W-:Y:S01]  /*7530*/  ISETP.LT.AND P6, PT, R3.reuse, UR14, !P0 ;  /* 0x0000000e03007c0c */ /* 0x040fe2000c7c1270 */
[----:B------:R-:W0:Y:S02]  /*7540*/  LDCU UR14, c[0x0][0x398] ;  /* 0x00007300ff0e77ac */ /* 0x000e240008000800 */
[----:B------:R1:W-:Y:S01]  /*7550*/  @P3 STG.E.U8 desc[UR22][R70.64], R85 ;  /* 0x0000005546003986 */ /* 0x0003e2000c101116 */
[----:B------:R-:W-:Y:S01]  /*7560*/  ISETP.GE.AND P3, PT, R78, UR4, PT ;  /* 0x000000044e007c0c */ /* 0x000fe2000bf66270 */
[----:B------:R-:W0:Y:S02]  /*7570*/  LDCU UR4, c[0x0][0x39c] ;  /* 0x00007380ff0477ac */ /* 0x000e240008000800 */
[----:B------:R0:W-:Y:S01]  /*7580*/  @P5 STG.E.U8 desc[UR22][R64.64], R81 ;  /* 0x0000005140005986 */ /* 0x0001e2000c101116 */
[----:B------:R-:W-:Y:S01]  /*7590*/  ISETP.LT.AND P5, PT, R3, UR18, !P1 ;  /* 0x0000001203007c0c */ /* 0x000fe2000cfa1270 */
[----:B------:R-:W4:Y:S02]  /*75a0*/  LDCU UR16, c[0x0][0x398] ;  /* 0x00007300ff1077ac */ /* 0x000f240008000800 */
[----:B------:R0:W-:Y:S01]  /*75b0*/  @P4 STG.E.U8 desc[UR22][R72.64], R83 ;  /* 0x0000005348004986 */ /* 0x0001e2000c101116 */
[C---:B---3--:R-:W-:Y:S01]  /*75c0*/  VIADD R69, R77.reuse, UR9 ;  /* 0x000000094d457c36 */ /* 0x048fe20008000000 */
[----:B------:R-:W-:Y:S01]  /*75d0*/  PRMT R79, R8, 0x7773, RZ ;  /* 0x00007773084f7816 */ /* 0x000fe200000000ff */
[----:B------:R-:W-:Y:S01]  /*75e0*/  VIADD R68, R0, 0x7 ;  /* 0x0000000700447836 */ /* 0x000fe20000000000 */
[----:B------:R-:W3:Y:S01]  /*75f0*/  LDCU UR18, c[0x0][0x398] ;  /* 0x00007300ff1277ac */ /* 0x000ee20008000800 */
[----:B--2---:R-:W-:Y:S01]  /*7600*/  ISETP.LT.AND P4, PT, R2, UR20, !P0 ;  /* 0x0000001402007c0c */ /* 0x004fe2000c781270 */
[----:B-1----:R-:W-:Y:S01]  /*7610*/  VIADD R71, R0, 0x8 ;  /* 0x0000000800477836 */ /* 0x002fe20000000000 */
[----:B------:R-:W-:Y:S01]  /*7620*/  IADD3 R66, P0, PT, R77, R62, RZ ;  /* 0x0000003e4d427210 */ /* 0x000fe20007f1e0ff */
[----:B------:R1:W-:Y:S01]  /*7630*/  @P6 STG.E.U8 desc[UR22][R74.64], R79 ;  /* 0x0000004f4a006986 */ /* 0x0003e2000c101116 */
[----:B------:R-:W-:-:S02]  /*7640*/  PRMT R77, R4, 0x7773, RZ ;  /* 0x00007773044d7816 */ /* 0x000fc400000000ff */
[----:B------:R-:W-:Y:S01]  /*7650*/  SHF.R.S32.HI R8, RZ, 0x1f, R69 ;  /* 0x0000001fff087819 */ /* 0x000fe20000011445 */
[----:B------:R-:W-:Y:S01]  /*7660*/  IMAD.X R67, R76, 0x1, R63, P0 ;  /* 0x000000014c437824 */ /* 0x000fe200000e063f */
[C---:B0-----:R-:W-:Y:S01]  /*7670*/  IADD3 R64, P0, PT, R69.reuse, R60, RZ ;  /* 0x0000003c45407210 */ /* 0x041fe20007f1e0ff */
[C---:B------:R-:W-:Y:S02]  /*7680*/  VIADD R73, R69.reuse, UR9 ;  /* 0x0000000945497c36 */ /* 0x040fe40008000000 */
[----:B------:R-:W-:Y:S02]  /*7690*/  VIADD R72, R0, 0x9 ;  /* 0x0000000900487836 */ /* 0x000fe40000000000 */
[----:B------:R0:W-:Y:S01]  /*76a0*/  @P4 STG.E.U8 desc[UR22][R66.64], R77 ;  /* 0x0000004d42004986 */ /* 0x0001e2000c101116 */
[----:B------:R-:W-:Y:S01]  /*76b0*/  ISETP.LT.AND P4, PT, R2, UR26, !P1 ;  /* 0x0000001a02007c0c */ /* 0x000fe2000cf81270 */
[----:B------:R-:W-:Y:S01]  /*76c0*/  IMAD.X R65, R8, 0x1, R61, P0 ;  /* 0x0000000108417824 */ /* 0x000fe200000e063d */
[----:B------:R-:W-:Y:S01]  /*76d0*/  ISETP.GE.AND P0, PT, R68, UR4, PT ;  /* 0x0000000444007c0c */ /* 0x000fe2000bf06270 */
[----:B------:R-:W2:Y:S01]  /*76e0*/  LDCU UR4, c[0x0][0x39c] ;  /* 0x00007380ff0477ac */ /* 0x000ea20008000800 */
[----:B------:R-:W-:-:S02]  /*76f0*/  IADD3 R68, P1, PT, R69, R62, RZ ;  /* 0x0000003e45447210 */ /* 0x000fc40007f3e0ff */
[----:B-1----:R-:W-:Y:S02]  /*7700*/  PRMT R75, R9, 0x7770, RZ ;  /* 0x00007770094b7816 */ /* 0x002fe400000000ff */
[----:B------:R-:W-:Y:S01]  /*7710*/  SHF.R.S32.HI R4, RZ, 0x1f, R73 ;  /* 0x0000001fff047819 */ /* 0x000fe20000011449 */
[----:B------:R-:W-:Y:S01]  /*7720*/  IMAD.X R69, R8, 0x1, R63, P1 ;  /* 0x0000000108457824 */ /* 0x000fe200008e063f */
[----:B-----5:R-:W-:Y:S01]  /*7730*/  ISETP.GE.AND P1, PT, R71, UR6, PT ;  /* 0x0000000647007c0c */ /* 0x020fe2000bf26270 */
[----:B------:R1:W-:Y:S01]  /*7740*/  @P5 STG.E.U8 desc[UR22][R64.64], R75 ;  /* 0x0000004b40005986 */ /* 0x0003e2000c101116 */
[----:B0-----:R-:W-:Y:S01]  /*7750*/  PRMT R67, R5, 0x7770, RZ ;  /* 0x0000777005437816 */ /* 0x001fe200000000ff */
[----:B------:R-:W0:Y:S01]  /*7760*/  LDCU UR6, c[0x0][0x398] ;  /* 0x00007300ff0677ac */ /* 0x000e220008000800 */
[----:B----4-:R-:W-:Y:S02]  /*7770*/  ISETP.LT.AND P5, PT, R3, UR24, !P2 ;  /* 0x0000001803007c0c */ /* 0x010fe4000d7a1270 */
[----:B------:R-:W-:Y:S01]  /*7780*/  IADD3 R70, P6, PT, R73, R60, RZ ;  /* 0x0000003c49467210 */ /* 0x000fe20007fde0ff */
[----:B------:R4:W-:Y:S01]  /*7790*/  @P4 STG.E.U8 desc[UR22][R68.64], R67 ;  /* 0x0000004344004986 */ /* 0x0009e2000c101116 */
[----:B------:R-:W-:-:S02]  /*77a0*/  ISETP.LT.AND P4, PT, R2, UR28, !P2 ;  /* 0x0000001c02007c0c */ /* 0x000fc4000d781270 */
[----:B------:R-:W-:Y:S01]  /*77b0*/  PRMT R77, R9, 0x7771, RZ ;  /* 0x00007771094d7816 */ /* 0x000fe200000000ff */
[----:B------:R-:W-:Y:S01]  /*77c0*/  IMAD.X R71, R4, 0x1, R61, P6 ;  /* 0x0000000104477824 */ /* 0x000fe200030e063d */
[----:B------:R-:W-:Y:S01]  /*77d0*/  PRMT R79, R5, 0x7771, RZ ;  /* 0x00007771054f7816 */ /* 0x000fe200000000ff */
[C---:B-1----:R-:W-:Y:S01]  /*77e0*/  VIADD R75, R73.reuse, UR9 ;  /* 0x00000009494b7c36 */ /* 0x042fe20008000000 */
[----:B------:R-:W-:-:S03]  /*77f0*/  IADD3 R64, P2, PT, R73, R62, RZ ;  /* 0x0000003e49407210 */ /* 0x000fc60007f5e0ff */
[----:B------:R1:W-:Y:S01]  /*7800*/  @P5 STG.E.U8 desc[UR22][R70.64], R77 ;  /* 0x0000004d46005986 */ /* 0x0003e2000c101116 */
[----:B------:R-:W-:Y:S01]  /*7810*/  ISETP.LT.AND P5, PT, R3, UR30, !P3 ;  /* 0x0000001e03007c0c */ /* 0x000fe2000dfa1270 */
[----:B------:R-:W-:Y:S01]  /*7820*/  IMAD.X R65, R4, 0x1, R63, P2 ;  /* 0x0000000104417824 */ /* 0x000fe200010e063f */
[----:B--2---:R-:W-:Y:S01]  /*7830*/  ISETP.GE.AND P2, PT, R72, UR4, PT ;  /* 0x0000000448007c0c */ /* 0x004fe2000bf46270 */
[----:B------:R-:W2:Y:S01]  /*7840*/  LDCU UR4, c[0x0][0x39c] ;  /* 0x00007380ff0477ac */ /* 0x000ea20008000800 */
[----:B------:R-:W-:Y:S01]  /*7850*/  SHF.R.S32.HI R8, RZ, 0x1f, R75 ;  /* 0x0000001fff087819 */ /* 0x000fe2000001144b */
[C---:B------:R-:W-:Y:S01]  /*7860*/  VIADD R73, R75.reuse, UR9 ;  /* 0x000000094b497c36 */ /* 0x040fe20008000000 */
[----:B------:R5:W-:Y:S01]  /*7870*/  @P4 STG.E.U8 desc[UR22][R64.64], R79 ;  /* 0x0000004f40004986 */ /* 0x000be2000c101116 */
[----:B0-----:R-:W-:Y:S01]  /*7880*/  ISETP.LT.AND P4, PT, R2, UR6, !P3 ;  /* 0x0000000602007c0c */ /* 0x001fe2000df81270 */
[----:B------:R-:W0:Y:S01]  /*7890*/  LDCU UR6, c[0x0][0x398] ;  /* 0x00007300ff0677ac */ /* 0x000e220008000800 */
[C---:B----4-:R-:W-:Y:S01]  /*78a0*/  IADD3 R68, P3, PT, R75.reuse, R62, RZ ;  /* 0x0000003e4b447210 */ /* 0x050fe20007f7e0ff */
[----:B-1----:R-:W-:Y:S01]  /*78b0*/  VIADD R71, R0, 0xa ;  /* 0x0000000a00477836 */ /* 0x002fe20000000000 */
[----:B------:R-:W-:-:S03]  /*78c0*/  IADD3 R66, P6, PT, R75, R60, RZ ;  /* 0x0000003c4b427210 */ /* 0x000fc60007fde0ff */
[C---:B------:R-:W-:Y:S01]  /*78d0*/  IMAD.X R69, R8.reuse, 0x1, R63, P3 ;  /* 0x0000000108457824 */ /* 0x040fe200018e063f */
[----:B------:R-:W-:Y:S01]  /*78e0*/  PRMT R77, R9, 0x7772, RZ ;  /* 0x00007772094d7816 */ /* 0x000fe200000000ff */
[----:B------:R-:W-:Y:S01]  /*78f0*/  IMAD.X R67, R8, 0x1, R61, P6 ;  /* 0x0000000108437824 */ /* 0x000fe200030e063d */
[----:B------:R-:W-:Y:S01]  /*7900*/  PRMT R75, R5, 0x7772, RZ ;  /* 0x00007772054b7816 */ /* 0x000fe200000000ff */
[----:B-----5:R-:W-:Y:S01]  /*7910*/  VIADD R64, R0, 0xb ;  /* 0x0000000b00407836 */ /* 0x020fe20000000000 */
[----:B------:R-:W-:Y:S01]  /*7920*/  SHF.R.S32.HI R4, RZ, 0x1f, R73 ;  /* 0x0000001fff047819 */ /* 0x000fe20000011449 */
[----:B------:R-:W-:Y:S01]  /*7930*/  VIADD R65, R73, UR9 ;  /* 0x0000000949417c36 */ /* 0x000fe20008000000 */
[----:B--2---:R-:W-:Y:S01]  /*7940*/  ISETP.GE.AND P3, PT, R71, UR4, PT ;  /* 0x0000000447007c0c */ /* 0x004fe2000bf66270 */
[----:B------:R-:W1:Y:S01]  /*7950*/  LDCU UR4, c[0x0][0x39c] ;  /* 0x00007380ff0477ac */ /* 0x000e620008000800 */
[----:B------:R2:W-:Y:S01]  /*7960*/  @P5 STG.E.U8 desc[UR22][R66.64], R77 ;  /* 0x0000004d42005986 */ /* 0x0005e2000c101116 */
[----:B------:R-:W-:-:S02]  /*7970*/  ISETP.LT.AND P5, PT, R3, UR10, !P0 ;  /* 0x0000000a03007c0c */ /* 0x000fc4000c7a1270 */
[C---:B------:R-:W-:Y:S01]  /*7980*/  IADD3 R70, P6, PT, R73.reuse, R60, RZ ;  /* 0x0000003c49467210 */ /* 0x040fe20007fde0ff */
[----:B------:R4:W-:Y:S01]  /*7990*/  @P4 STG.E.U8 desc[UR22][R68.64], R75 ;  /* 0x0000004b44004986 */ /* 0x0009e2000c101116 */
[----:B------:R-:W-:Y:S01]  /*79a0*/  ISETP.LT.AND P4, PT, R2, UR12, !P0 ;  /* 0x0000000c02007c0c */ /* 0x000fe2000c781270 */
[----:B------:R-:W5:Y:S01]  /*79b0*/  LDCU UR10, c[0x0][0x398] ;  /* 0x00007300ff0a77ac */ /* 0x000f620008000800 */
[----:B------:R-:W-:Y:S01]  /*79c0*/  IADD3 R8, P0, PT, R73, R62, RZ ;  /* 0x0000003e49087210 */ /* 0x000fe20007f1e0ff */
[C---:B------:R-:W-:Y:S01]  /*79d0*/  IMAD.X R71, R4.reuse, 0x1, R61, P6 ;  /* 0x0000000104477824 */ /* 0x040fe200030e063d */
[----:B------:R-:W-:Y:S01]  /*79e0*/  PRMT R73, R5, 0x7773, RZ ;  /* 0x0000777305497816 */ /* 0x000fe200000000ff */
[----:B------:R-:W0:Y:S01]  /*79f0*/  LDCU UR12, c[0x0][0x398] ;  /* 0x00007300ff0c77ac */ /* 0x000e220008000800 */
[----:B--2---:R-:W-:Y:S01]  /*7a00*/  PRMT R67, R9, 0x7773, RZ ;  /* 0x0000777309437816 */ /* 0x004fe200000000ff */
[----:B------:R-:W-:Y:S01]  /*7a10*/  IMAD.X R9, R4, 0x1, R63, P0 ;  /* 0x0000000104097824 */ /* 0x000fe200000e063f */
[----:B------:R-:W-:-:S02]  /*7a20*/  SHF.R.S32.HI R66, RZ, 0x1f, R65 ;  /* 0x0000001fff427819 */ /* 0x000fc40000011441 */
[----:B------:R-:W-:Y:S01]  /*7a30*/  IADD3 R4, P6, PT, R65, R60, RZ ;  /* 0x0000003c41047210 */ /* 0x000fe20007fde0ff */
[----:B------:R2:W-:Y:S01]  /*7a40*/  @P5 STG.E.U8 desc[UR22][R70.64], R67 ;  /* 0x0000004346005986 */ /* 0x0005e2000c101116 */
[----:B-1----:R-:W-:Y:S01]  /*7a50*/  ISETP.GE.AND P0, PT, R64, UR4, PT ;  /* 0x0000000440007c0c */ /* 0x002fe2000bf06270 */
[----:B------:R-:W1:Y:S01]  /*7a60*/  LDCU UR4, c[0x0][0x39c] ;  /* 0x00007380ff0477ac */ /* 0x000e620008000800 */
[----:B------:R-:W-:Y:S01]  /*7a70*/  ISETP.LT.AND P5, PT, R3, UR14, !P1 ;  /* 0x0000000e03007c0c */ /* 0x000fe2000cfa1270 */
[----:B------:R0:W-:Y:S01]  /*7a80*/  @P4 STG.E.U8 desc[UR22][R8.64], R73 ;  /* 0x0000004908004986 */ /* 0x0001e2000c101116 */
[----:B------:R-:W-:Y:S01]  /*7a90*/  ISETP.LT.AND P4, PT, R2, UR16, !P1 ;  /* 0x0000001002007c0c */ /* 0x000fe2000cf81270 */
[C---:B----4-:R-:W-:Y:S01]  /*7aa0*/  VIADD R69, R65.reuse, UR9 ;  /* 0x0000000941457c36 */ /* 0x050fe20008000000 */
[----:B------:R-:W-:Y:S01]  /*7ab0*/  IADD3 R64, P1, PT, R65, R62, RZ ;  /* 0x0000003e41407210 */ /* 0x000fe20007f3e0ff */
[----:B------:R-:W-:Y:S01]  /*7ac0*/  IMAD.X R5, R66, 0x1, R61, P6 ;  /* 0x0000000142057824 */ /* 0x000fe200030e063d */
[----:B------:R-:W-:Y:S01]  /*7ad0*/  PRMT R75, R6, 0x7770, RZ ;  /* 0x00007770064b7816 */ /* 0x000fe200000000ff */
[----:B------:R-:W4:Y:S01]  /*7ae0*/  LDCU UR14, c[0x0][0x398] ;  /* 0x00007300ff0e77ac */ /* 0x000f220008000800 */
[----:B------:R-:W-:Y:S01]  /*7af0*/  SHF.R.S32.HI R68, RZ, 0x1f, R69 ;  /* 0x0000001fff447819 */ /* 0x000fe20000011445 */
[----:B--2---:R-:W-:Y:S01]  /*7b00*/  VIADD R67, R0, 0xc ;  /* 0x0000000c00437836 */ /* 0x004fe20000000000 */
[----:B------:R-:W-:Y:S01]  /*7b10*/  PRMT R71, R10, 0x7770, RZ ;  /* 0x000077700a477816 */ /* 0x000fe200000000ff */
[----:B------:R-:W-:Y:S01]  /*7b20*/  IMAD.X R65, R66, 0x1, R63, P1 ;  /* 0x0000000142417824 */ /* 0x000fe200008e063f */
[----:B------:R-:W-:Y:S01]  /*7b30*/  IADD3 R66, P6, PT, R69, R60, RZ ;  /* 0x0000003c45427210 */ /* 0x000fe20007fde0ff */
[----:B0-----:R-:W-:Y:S01]  /*7b40*/  VIADD R9, R0, 0xd ;  /* 0x0000000d00097836 */ /* 0x001fe20000000000 */
[----:B------:R-:W-:Y:S01]  /*7b50*/  PRMT R73, R10, 0x7771, RZ ;  /* 0x000077710a497816 */ /* 0x000fe200000000ff */
[----:B------:R0:W-:Y:S01]  /*7b60*/  @P5 STG.E.U8 desc[UR22][R4.64], R71 ;  /* 0x0000004704005986 */ /* 0x0001e2000c101116 */
[----:B------:R-:W-:Y:S01]  /*7b70*/  ISETP.LT.AND P5, PT, R3, UR6, !P2 ;  /* 0x0000000603007c0c */ /* 0x000fe2000d7a1270 */
[----:B------:R-:W2:Y:S01]  /*7b80*/  LDCU UR6, c[0x0][0x398] ;  /* 0x00007300ff0677ac */ /* 0x000ea20008000800 */
[----:B-1----:R-:W-:Y:S01]  /*7b90*/  ISETP.GE.AND P1, PT, R67, UR4, PT ;  /* 0x0000000443007c0c */ /* 0x002fe2000bf26270 */
[----:B------:R1:W-:Y:S01]  /*7ba0*/  @P4 STG.E.U8 desc[UR22][R64.64], R75 ;  /* 0x0000004b40004986 */ /* 0x0003e2000c101116 */
[----:B-----5:R-:W-:Y:S01]  /*7bb0*/  ISETP.LT.AND P4, PT, R2, UR10, !P2 ;  /* 0x0000000a02007c0c */ /* 0x020fe2000d781270 */
[----:B------:R-:W5:Y:S01]  /*7bc0*/  LDCU UR4, c[0x0][0x39c] ;  /* 0x00007380ff0477ac */ /* 0x000f620008000800 */
[----:B------:R-:W-:Y:S01]  /*7bd0*/  IMAD.X R67, R68, 0x1, R61, P6 ;  /* 0x0000000144437824 */ /* 0x000fe200030e063d */
[----:B------:R-:W2:Y:S01]  /*7be0*/  LDCU UR16, c[0x0][0x398] ;  /* 0x00007300ff1077ac */ /* 0x000ea20008000800 */
[C---:B0-----:R-:W-:Y:S01]  /*7bf0*/  IADD3 R4, P2, PT, R69.reuse, R62, RZ ;  /* 0x0000003e45047210 */ /* 0x041fe20007f5e0ff */
[----:B------:R-:W-:-:S04]  /*7c00*/  VIADD R71, R69, UR9 ;  /* 0x0000000945477c36 */ /* 0x000fc80008000000 */
[----:B------:R0:W-:Y:S01]  /*7c10*/  @P5 STG.E.U8 desc[UR22][R66.64], R73 ;  /* 0x0000004942005986 */ /* 0x0001e2000c101116 */
[----:B------:R-:W-:Y:S01]  /*7c20*/  ISETP.LT.AND P5, PT, R3, UR12, !P3 ;  /* 0x0000000c03007c0c */ /* 0x000fe2000dfa1270 */
[----:B------:R-:W2:Y:S01]  /*7c30*/  LDCU UR10, c[0x0][0x398] ;  /* 0x00007300ff0a77ac */ /* 0x000ea20008000800 */
[----:B------:R-:W-:Y:S01]  /*7c40*/  IMAD.X R5, R68, 0x1, R63, P2 ;  /* 0x0000000144057824 */ /* 0x000fe200010e063f */
[----:B-1----:R-:W-:Y:S01]  /*7c50*/  PRMT R75, R6, 0x7771, RZ ;  /* 0x00007771064b7816 */ /* 0x002fe200000000ff */
[C---:B------:R-:W-:Y:S01]  /*7c60*/  VIADD R69, R71.reuse, UR9 ;  /* 0x0000000947457c36 */ /* 0x040fe20008000000 */
[----:B------:R-:W-:Y:S01]  /*7c70*/  SHF.R.S32.HI R70, RZ, 0x1f, R71 ;  /* 0x0000001fff467819 */ /* 0x000fe20000011447 */
[----:B------:R-:W1:Y:S01]  /*7c80*/  LDCU UR12, c[0x0][0x398] ;  /* 0x00007300ff0c77ac */ /* 0x000e620008000800 */
[----:B------:R-:W-:Y:S01]  /*7c90*/  IADD3 R8, P6, PT, R71, R60, RZ ;  /* 0x0000003c47087210 */ /* 0x000fe20007fde0ff */
[----:B------:R2:W-:Y:S01]  /*7ca0*/  @P4 STG.E.U8 desc[UR22][R4.64], R75 ;  /* 0x0000004b04004986 */ /* 0x0005e2000c101116 */
[----:B-----5:R-:W-:Y:S01]  /*7cb0*/  ISETP.GE.AND P2, PT, R9, UR4, PT ;  /* 0x0000000409007c0c */ /* 0x020fe2000bf46270 */
[----:B------:R-:W5:Y:S01]  /*7cc0*/  LDCU UR4, c[0x0][0x39c] ;  /* 0x00007380ff0477ac */ /* 0x000f620008000800 */
[----:B----4-:R-:W-:Y:S01]  /*7cd0*/  ISETP.LT.AND P4, PT, R2, UR14, !P3 ;  /* 0x0000000e02007c0c */ /* 0x010fe2000df81270 */
[----:B0-----:R-:W-:Y:S01]  /*7ce0*/  VIADD R67, R0, 0xe ;  /* 0x0000000e00437836 */ /* 0x001fe20000000000 */
[----:B------:R-:W-:Y:S01]  /*7cf0*/  IADD3 R64, P3, PT, R71, R62, RZ ;  /* 0x0000003e47407210 */ /* 0x000fe20007f7e0ff */
[----:B------:R-:W-:Y:S01]  /*7d00*/  IMAD.X R9, R70, 0x1, R61, P6 ;  /* 0x0000000146097824 */ /* 0x000fe200030e063d */
[----:B------:R-:W-:Y:S01]  /*7d10*/  PRMT R73, R10, 0x7772, RZ ;  /* 0x000077720a497816 */ /* 0x000fe200000000ff */
[C---:B------:R-:W-:Y:S01]  /*7d20*/  VIADD R71, R69.reuse, UR9 ;  /* 0x0000000945477c36 */ /* 0x040fe20008000000 */
[----:B------:R-:W-:Y:S01]  /*7d30*/  SHF.R.S32.HI R68, RZ, 0x1f, R69 ;  /* 0x0000001fff447819 */ /* 0x000fe20000011445 */
[----:B------:R-:W-:Y:S01]  /*7d40*/  IMAD.X R65, R70, 0x1, R63, P3 ;  /* 0x0000000146417824 */ /* 0x000fe200018e063f */
[----:B------:R-:W-:Y:S01]  /*7d50*/  IADD3 R66, P6, PT, R69, R60, RZ ;  /* 0x0000003c45427210 */ /* 0x000fe20007fde0ff */
[----:B------:R0:W-:Y:S01]  /*7d60*/  @P5 STG.E.U8 desc[UR22][R8.64], R73 ;  /* 0x0000004908005986 */ /* 0x0001e2000c101116 */
[----:B--2---:R-:W-:Y:S01]  /*7d70*/  PRMT R75, R6, 0x7772, RZ ;  /* 0x00007772064b7816 */ /* 0x004fe200000000ff */
[----:B------:R-:W2:Y:S01]  /*7d80*/  LDCU UR14, c[0x0][0x398] ;  /* 0x00007300ff0e77ac */ /* 0x000ea20008000800 */
[----:B------:R-:W-:-:S03]  /*7d90*/  ISETP.LT.AND P5, PT, R3, UR6, !P0 ;  /* 0x0000000603007c0c */ /* 0x000fc6000c7a1270 */
[----:B------:R4:W-:Y:S01]  /*7da0*/  @P4 STG.E.U8 desc[UR22][R64.64], R75 ;  /* 0x0000004b40004986 */ /* 0x0009e2000c101116 */
[----:B------:R-:W-:Y:S01]  /*7db0*/  ISETP.LT.AND P4, PT, R2, UR16, !P0 ;  /* 0x0000001002007c0c */ /* 0x000fe2000c781270 */
[----:B------:R-:W2:Y:S01]  /*7dc0*/  LDCU UR6, c[0x0][0x398] ;  /* 0x00007300ff0677ac */ /* 0x000ea20008000800 */
[----:B-----5:R-:W-:Y:S01]  /*7dd0*/  ISETP.GE.AND P3, PT, R67, UR4, PT ;  /* 0x0000000443007c0c */ /* 0x020fe2000bf66270 */
[----:B------:R-:W-:Y:S01]  /*7de0*/  IMAD.X R67, R68, 0x1, R61, P6 ;  /* 0x0000000144437824 */ /* 0x000fe200030e063d */
[----:B------:R-:W-:Y:S01]  /*7df0*/  IADD3 R4, P0, PT, R69, R62, RZ ;  /* 0x0000003e45047210 */ /* 0x000fe20007f1e0ff */
[----:B------:R-:W5:Y:S01]  /*7e00*/  LDCU UR4, c[0x0][0x39c] ;  /* 0x00007380ff0477ac */ /* 0x000f620008000800 */
[----:B0-----:R-:W-:Y:S01]  /*7e10*/  VIADD R9, R0, 0xf ;  /* 0x0000000f00097836 */ /* 0x001fe20000000000 */
[----:B------:R-:W-:Y:S01]  /*7e20*/  PRMT R73, R10, 0x7773, RZ ;  /* 0x000077730a497816 */ /* 0x000fe200000000ff */
[----:B------:R-:W-:Y:S01]  /*7e30*/  VIADD R69, R71, UR9 ;  /* 0x0000000947457c36 */ /* 0x000fe20008000000 */
[----:B------:R-:W-:Y:S01]  /*7e40*/  SHF.R.S32.HI R10, RZ, 0x1f, R71 ;  /* 0x0000001fff0a7819 */ /* 0x000fe20000011447 */
[----:B------:R-:W-:Y:S01]  /*7e50*/  IMAD.X R5, R68, 0x1, R63, P0 ;  /* 0x0000000144057824 */ /* 0x000fe200000e063f */
[----:B----4-:R-:W-:Y:S01]  /*7e60*/  PRMT R75, R6, 0x7773, RZ ;  /* 0x00007773064b7816 */ /* 0x010fe200000000ff */
[----:B------:R0:W-:Y:S01]  /*7e70*/  @P5 STG.E.U8 desc[UR22][R66.64], R73 ;  /* 0x0000004942005986 */ /* 0x0001e2000c101116 */
[----:B------:R-:W-:Y:S01]  /*7e80*/  ISETP.LT.AND P5, PT, R3, UR10, !P1 ;  /* 0x0000000a03007c0c */ /* 0x000fe2000cfa1270 */
[----:B------:R-:W4:Y:S01]  /*7e90*/  LDCU UR10, c[0x0][0x398] ;  /* 0x00007300ff0a77ac */ /* 0x000f220008000800 */
[C---:B------:R-:W-:Y:S01]  /*7ea0*/  IADD3 R8, P6, PT, R71.reuse, R60, RZ ;  /* 0x0000003c47087210 */ /* 0x040fe20007fde0ff */
[----:B------:R2:W-:Y:S01]  /*7eb0*/  @P4 STG.E.U8 desc[UR22][R4.64], R75 ;  /* 0x0000004b04004986 */ /* 0x0005e2000c101116 */
[----:B-1----:R-:W-:Y:S01]  /*7ec0*/  ISETP.LT.AND P4, PT, R2, UR12, !P1 ;  /* 0x0000000c02007c0c */ /* 0x002fe2000cf81270 */
[----:B------:R-:W1:Y:S01]  /*7ed0*/  LDCU UR16, c[0x0][0x398] ;  /* 0x00007300ff1077ac */ /* 0x000e620008000800 */
[----:B------:R-:W-:Y:S01]  /*7ee0*/  IADD3 R64, P1, PT, R71, R62, RZ ;  /* 0x0000003e47407210 */ /* 0x000fe20007f3e0ff */
[----:B------:R-:W-:Y:S01]  /*7ef0*/  VIADD R71, R69, UR9 ;  /* 0x0000000945477c36 */ /* 0x000fe20008000000 */
[----:B------:R-:W-:Y:S01]  /*7f00*/  SHF.R.S32.HI R6, RZ, 0x1f, R69 ;  /* 0x0000001fff067819 */ /* 0x000fe20000011445 */
[----:B------:R-:W1:Y:S01]  /*7f10*/  LDCU UR12, c[0x0][0x398] ;  /* 0x00007300ff0c77ac */ /* 0x000e620008000800 */
[----:B-----5:R-:W-:Y:S01]  /*7f20*/  ISETP.GE.AND P0, PT, R9, UR4, PT ;  /* 0x0000000409007c0c */ /* 0x020fe2000bf06270 */
[----:B0-----:R-:W-:Y:S01]  /*7f30*/  VIADD R67, R0, 0x10 ;  /* 0x0000001000437836 */ /* 0x001fe20000000000 */
[----:B------:R-:W-:Y:S01]  /*7f40*/  PRMT R73, R11, 0x7770, RZ ;  /* 0x000077700b497816 */ /* 0x000fe200000000ff */
[----:B------:R-:W0:Y:S01]  /*7f50*/  LDCU UR4, c[0x0][0x39c] ;  /* 0x00007380ff0477ac */ /* 0x000e220008000800 */
[C---:B------:R-:W-:Y:S01]  /*7f60*/  IMAD.X R65, R10.reuse, 0x1, R63, P1 ;  /* 0x000000010a417824 */ /* 0x040fe200008e063f */
[----:B--2---:R-:W-:Y:S01]  /*7f70*/  PRMT R75, R7, 0x7770, RZ ;  /* 0x00007770074b7816 */ /* 0x004fe200000000ff */
[----:B------:R-:W-:Y:S01]  /*7f80*/  IMAD.X R9, R10, 0x1, R61, P6 ;  /* 0x000000010a097824 */ /* 0x000fe200030e063d */
[----:B------:R-:W-:-:S02]  /*7f90*/  IADD3 R66, P6, PT, R69, R60, RZ ;  /* 0x0000003c45427210 */ /* 0x000fc40007fde0ff */
[----:B------:R-:W-:Y:S02]  /*7fa0*/  SHF.R.S32.HI R10, RZ, 0x1f, R71 ;  /* 0x0000001fff0a7819 */ /* 0x000fe40000011447 */
[----:B------:R2:W-:Y:S01]  /*7fb0*/  @P5 STG.E.U8 desc[UR22][R8.64], R73 ;  /* 0x0000004908005986 */ /* 0x0005e2000c101116 */
[----:B------:R-:W-:Y:S01]  /*7fc0*/  ISETP.LT.AND P5, PT, R3, UR6, !P2 ;  /* 0x0000000603007c0c */ /* 0x000fe2000d7a1270 */
[----:B------:R-:W5:Y:S02]  /*7fd0*/  LDCU UR6, c[0x0][0x398] ;  /* 0x00007300ff0677ac */ /* 0x000f640008000800 */
[----:B------:R1:W-:Y:S01]  /*7fe0*/  @P4 STG.E.U8 desc[UR22][R64.64], R75 ;  /* 0x0000004b40004986 */ /* 0x0003e2000c101116 */
[----:B------:R-:W-:Y:S01]  /*7ff0*/  ISETP.LT.AND P4, PT, R2, UR14, !P2 ;  /* 0x0000000e02007c0c */ /* 0x000fe2000d781270 */
[----:B------:R-:W3:Y:S01]  /*8000*/  LDCU UR14, c[0x0][0x398] ;  /* 0x00007300ff0e77ac */ /* 0x000ee20008000800 */
[----:B------:R-:W-:Y:S01]  /*8010*/  IADD3 R4, P2, PT, R69, R62, RZ ;  /* 0x0000003e45047210 */ /* 0x000fe20007f5e0ff */
[----:B------:R-:W-:Y:S01]  /*8020*/  VIADD R69, R71, UR9 ;  /* 0x0000000947457c36 */ /* 0x000fe20008000000 */
[----:B0-----:R-:W-:Y:S01]  /*8030*/  ISETP.GE.AND P1, PT, R67, UR4, PT ;  /* 0x0000000443007c0c */ /* 0x001fe2000bf26270 */
[----:B------:R-:W0:Y:S01]  /*8040*/  LDCU UR4, c[0x0][0x39c] ;  /* 0x00007380ff0477ac */ /* 0x000e220008000800 */
[----:B--2---:R-:W-:Y:S01]  /*8050*/  VIADD R9, R0, 0x11 ;  /* 0x0000001100097836 */ /* 0x004fe20000000000 */
[----:B------:R-:W-:Y:S01]  /*8060*/  PRMT R73, R11, 0x7771, RZ ;  /* 0x000077710b497816 */ /* 0x000fe200000000ff */
[----:B------:R-:W-:-:S02]  /*8070*/  IMAD.X R5, R6, 0x1, R63, P2 ;  /* 0x0000000106057824 */ /* 0x000fc400010e063f */
[----:B------:R-:W-:Y:S01]  /*8080*/  IMAD.X R67, R6, 0x1, R61, P6 ;  /* 0x0000000106437824 */ /* 0x000fe200030e063d */
[----:B-1----:R-:W-:Y:S02]  /*8090*/  PRMT R75, R7, 0x7771, RZ ;  /* 0x00007771074b7816 */ /* 0x002fe400000000ff */
[----:B------:R-:W-:Y:S02]  /*80a0*/  IADD3 R8, P6, PT, R71, R60, RZ ;  /* 0x0000003c47087210 */ /* 0x000fe40007fde0ff */
[----:B------:R1:W-:Y:S01]  /*80b0*/  @P5 STG.E.U8 desc[UR22][R66.64], R73 ;  /* 0x0000004942005986 */ /* 0x0003e2000c101116 */
[----:B----4-:R-:W-:Y:S01]  /*80c0*/  ISETP.LT.AND P5, PT, R3, UR10, !P3 ;  /* 0x0000000a03007c0c */ /* 0x010fe2000dfa1270 */
[----:B------:R-:W2:Y:S01]  /*80d0*/  LDCU UR10, c[0x0][0x398] ;  /* 0x00007300ff0a77ac */ /* 0x000ea20008000800 */
[----:B------:R-:W-:Y:S01]  /*80e0*/  SHF.R.S32.HI R6, RZ, 0x1f, R69 ;  /* 0x0000001fff067819 */ /* 0x000fe20000011445 */
[----:B------:R4:W-:Y:S01]  /*80f0*/  @P4 STG.E.U8 desc[UR22][R4.64], R75 ;  /* 0x0000004b04004986 */ /* 0x0009e2000c101116 */
[----:B------:R-:W-:Y:S01]  /*8100*/  ISETP.LT.AND P4, PT, R2, UR16, !P3 ;  /* 0x0000001002007c0c */ /* 0x000fe2000df81270 */
[----:B------:R-:W2:Y:S01]  /*8110*/  LDCU UR16, c[0x0][0x398] ;  /* 0x00007300ff1077ac */ /* 0x000ea20008000800 */
[----:B------:R-:W-:-:S02]  /*8120*/  IADD3 R64, P3, PT, R71, R62, RZ ;  /* 0x0000003e47407210 */ /* 0x000fc40007f7e0ff */
[----:B0-----:R-:W-:Y:S01]  /*8130*/  ISETP.GE.AND P2, PT, R9, UR4, PT ;  /* 0x0000000409007c0c */ /* 0x001fe2000bf46270 */
[----:B------:R-:W0:Y:S01]  /*8140*/  LDCU UR4, c[0x0][0x39c] ;  /* 0x00007380ff0477ac */ /* 0x000e220008000800 */
[----:B------:R-:W-:Y:S01]  /*8150*/  IMAD.X R9, R10, 0x1, R61, P6 ;  /* 0x000000010a097824 */ /* 0x000fe200030e063d */
[----:B-1----:R-:W-:Y:S01]  /*8160*/  PRMT R73, R11, 0x7772, RZ ;  /* 0x000077720b497816 */ /* 0x002fe200000000ff */
[----:B------:R-:W-:Y:S01]  /*8170*/  VIADD R67, R0, 0x12 ;  /* 0x0000001200437836 */ /* 0x000fe20000000000 */
[----:B------:R-:W-:Y:S01]  /*8180*/  PRMT R71, R7, 0x7772, RZ ;  /* 0x0000777207477816 */ /* 0x000fe200000000ff */
[----:B------:R-:W-:Y:S01]  /*8190*/  IMAD.X R65, R10, 0x1, R63, P3 ;  /* 0x000000010a417824 */ /* 0x000fe200018e063f */
[----:B------:R-:W-:Y:S01]  /*81a0*/  IADD3 R66, P6, PT, R69, R60, RZ ;  /* 0x0000003c45427210 */ /* 0x000fe20007fde0ff */
[----:B------:R1:W-:Y:S01]  /*81b0*/  @P5 STG.E.U8 desc[UR22][R8.64], R73 ;  /* 0x0000004908005986 */ /* 0x0003e2000c101116 */
[----:B-----5:R-:W-:Y:S01]  /*81c0*/  ISETP.LT.AND P5, PT, R3, UR6, !P0 ;  /* 0x0000000603007c0c */ /* 0x020fe2000c7a1270 */
[----:B------:R-:W5:Y:S01]  /*81d0*/  LDCU UR6, c[0x0][0x398] ;  /* 0x00007300ff0677ac */ /* 0x000f620008000800 */
[----:B------:R-:W-:Y:S01]  /*81e0*/  PRMT R11, R11, 0x7773, RZ ;  /* 0x000077730b0b7816 */ /* 0x000fe200000000ff */
[----:B------:R2:W-:Y:S01]  /*81f0*/  @P4 STG.E.U8 desc[UR22][R64.64], R71 ;  /* 0x0000004740004986 */ /* 0x0005e2000c101116 */
[----:B------:R-:W-:Y:S01]  /*8200*/  ISETP.LT.AND P4, PT, R2, UR12, !P0 ;  /* 0x0000000c02007c0c */ /* 0x000fe2000c781270 */
[----:B------:R-:W3:Y:S01]  /*8210*/  LDCU UR12, c[0x0][0x398] ;  /* 0x00007300ff0c77ac */ /* 0x000ee20008000800 */
[----:B----4-:R-:W-:-:S02]  /*8220*/  IADD3 R4, P0, PT, R69, R62, RZ ;  /* 0x0000003e45047210 */ /* 0x010fc40007f1e0ff */
[----:B0-----:R-:W-:Y:S01]  /*8230*/  ISETP.GE.AND P3, PT, R67, UR4, PT ;  /* 0x0000000443007c0c */ /* 0x001fe2000bf66270 */
[----:B------:R-:W0:Y:S01]  /*8240*/  LDCU UR4, c[0x0][0x39c] ;  /* 0x00007380ff0477ac */ /* 0x000e220008000800 */
[----:B-1----:R-:W-:Y:S02]  /*8250*/  VIADD R8, R0, 0x13 ;  /* 0x0000001300087836 */ /* 0x002fe40000000000 */
[----:B------:R-:W-:Y:S01]  /*8260*/  IMAD.X R5, R6, 0x1, R63, P0 ;  /* 0x0000000106057824 */ /* 0x000fe200000e063f */
[----:B--2---:R-:W-:Y:S01]  /*8270*/  PRMT R71, R12, 0x7770, RZ ;  /* 0x000077700c477816 */ /* 0x004fe200000000ff */
[----:B------:R-:W-:Y:S02]  /*8280*/  IMAD.X R67, R6, 0x1, R61, P6 ;  /* 0x0000000106437824 */ /* 0x000fe400030e063d */
[----:B------:R-:W-:Y:S01]  /*8290*/  VIADD R9, R69, UR9 ;  /* 0x0000000945097c36 */ /* 0x000fe20008000000 */
[----:B------:R-:W-:Y:S02]  /*82a0*/  PRMT R69, R16, 0x7770, RZ ;  /* 0x0000777010457816 */ /* 0x000fe400000000ff */
[----:B------:R1:W-:Y:S01]  /*82b0*/  @P5 STG.E.U8 desc[UR22][R66.64], R11 ;  /* 0x0000000b42005986 */ /* 0x0003e2000c101116 */
[----:B------:R-:W-:Y:S01]  /*82c0*/  ISETP.LT.AND P5, PT, R3, UR10, !P1 ;  /* 0x0000000a03007c0c */ /* 0x000fe2000cfa1270 */
[C---:B------:R-:W-:Y:S01]  /*82d0*/  VIADD R65, R9.reuse, UR9 ;  /* 0x0000000909417c36 */ /* 0x040fe20008000000 */
[----:B------:R-:W-:Y:S01]  /*82e0*/  SHF.R.S32.HI R10, RZ, 0x1f, R9 ;  /* 0x0000001fff0a7819 */ /* 0x000fe20000011409 */
[----:B------:R-:W2:Y:S01]  /*82f0*/  LDCU UR10, c[0x0][0x398] ;  /* 0x00007300ff0a77ac */ /* 0x000ea20008000800 */
[----:B------:R-:W-:-:S02]  /*8300*/  IADD3 R6, P6, PT, R9, R60, RZ ;  /* 0x0000003c09067210 */ /* 0x000fc40007fde0ff */
[----:B------:R-:W-:Y:S02]  /*8310*/  SHF.R.S32.HI R64, RZ, 0x1f, R65 ;  /* 0x0000001fff407819 */ /* 0x000fe40000011441 */
[----:B0-----:R-:W-:Y:S01]  /*8320*/  ISETP.GE.AND P0, PT, R8, UR4, PT ;  /* 0x0000000408007c0c */ /* 0x001fe2000bf06270 */
[----:B------:R-:W0:Y:S01]  /*8330*/  LDCU UR4, c[0x0][0x39c] ;  /* 0x00007380ff0477ac */ /* 0x000e220008000800 */
[----:B-1----:R-:W-:Y:S01]  /*8340*/  PRMT R67, R7, 0x7773, RZ ;  /* 0x0000777307437816 */ /* 0x002fe200000000ff */
[----:B------:R-:W-:Y:S02]  /*8350*/  VIADD R11, R0, 0x14 ;  /* 0x00000014000b7836 */ /* 0x000fe40000000000 */
[----:B------:R-:W-:Y:S02]  /*8360*/  IMAD.X R7, R10, 0x1, R61, P6 ;  /* 0x000000010a077824 */ /* 0x000fe400030e063d */
[----:B------:R1:W-:Y:S01]  /*8370*/  @P4 STG.E.U8 desc[UR22][R4.64], R67 ;  /* 0x0000004304004986 */ /* 0x0003e2000c101116 */
[----:B---3--:R-:W-:Y:S01]  /*8380*/  ISETP.LT.AND P4, PT, R2, UR14, !P1 ;  /* 0x0000000e02007c0c */ /* 0x008fe2000cf81270 */
[----:B------:R-:W3:Y:S01]  /*8390*/  LDCU UR14, c[0x0][0x398] ;  /* 0x00007300ff0e77ac */ /* 0x000ee20008000800 */
[----:B------:R-:W-:Y:S01]  /*83a0*/  IADD3 R8, P1, PT, R9, R62, RZ ;  /* 0x0000003e09087210 */ /* 0x000fe20007f3e0ff */
[----:B------:R4:W-:Y:S01]  /*83b0*/  @P5 STG.E.U8 desc[UR22][R6.64], R69 ;  /* 0x0000004506005986 */ /* 0x0009e2000c101116 */
[----:B-----5:R-:W-:Y:S01]  /*83c0*/  ISETP.LT.AND P5, PT, R3, UR6, !P2 ;  /* 0x0000000603007c0c */ /* 0x020fe2000d7a1270 */
[----:B------:R-:W5:Y:S02]  /*83d0*/  LDCU UR6, c[0x0][0x398] ;  /* 0x00007300ff0677ac */ /* 0x000f640008000800 */
[----:B------:R-:W-:Y:S01]  /*83e0*/  IMAD.X R9, R10, 0x1, R63, P1 ;  /* 0x000000010a097824 */ /* 0x000fe200008e063f */
[----:B------:R-:W-:-:S02]  /*83f0*/  IADD3 R10, P6, PT, R65, R60, RZ ;  /* 0x0000003c410a7210 */ /* 0x000fc40007fde0ff */
[----:B0-----:R-:W-:Y:S01]  /*8400*/  ISETP.GE.AND P1, PT, R11, UR4, PT ;  /* 0x000000040b007c0c */ /* 0x001fe2000bf26270 */
[----:B------:R-:W0:Y:S01]  /*8410*/  LDCU UR4, c[0x0][0x39c] ;  /* 0x00007380ff0477ac */ /* 0x000e220008000800 */
[C---:B-1----:R-:W-:Y:S01]  /*8420*/  VIADD R67, R65.reuse, UR9 ;  /* 0x0000000941437c36 */ /* 0x042fe20008000000 */
[----:B------:R1:W-:Y:S01]  /*8430*/  @P4 STG.E.U8 desc[UR22][R8.64], R71 ;  /* 0x0000004708004986 */ /* 0x0003e2000c101116 */
[----:B------:R-:W-:Y:S01]  /*8440*/  ISETP.LT.AND P4, PT, R2, UR16, !P2 ;  /* 0x0000001002007c0c */ /* 0x000fe2000d781270 */
[----:B----4-:R-:W-:Y:S01]  /*8450*/  VIADD R7, R0, 0x15 ;  /* 0x0000001500077836 */ /* 0x010fe20000000000 */
        /* <DEDUP_REMOVED lines=8> */
[----:B--2---:R-:W-:Y:S01]  /*84e0*/  ISETP.LT.AND P5, PT, R3, UR10, !P3 ;  /* 0x0000000a03007c0c */ /* 0x004fe2000dfa1270 */
[----:B------:R-:W2:Y:S01]  /*84f0*/  LDCU UR10, c[0x0][0x398] ;  /* 0x00007300ff0a77ac */ /* 0x000ea20008000800 */
[----:B-1----:R-:W-:-:S02]  /*8500*/  PRMT R71, R12, 0x7771, RZ ;  /* 0x000077710c477816 */ /* 0x002fc400000000ff */
[----:B------:R-:W-:Y:S01]  /*8510*/  SHF.R.S32.HI R64, RZ, 0x1f, R65 ;  /* 0x0000001fff407819 */ /* 0x000fe20000011441 */
[----:B------:R-:W1:Y:S01]  /*8520*/  LDCU UR16, c[0x0][0x398] ;  /* 0x00007300ff1077ac */ /* 0x000e620008000800 */
[----:B0-----:R-:W-:Y:S01]  /*8530*/  ISETP.GE.AND P2, PT, R7, UR4, PT ;  /* 0x0000000407007c0c */ /* 0x001fe2000bf46270 */
[----:B------:R0:W-:Y:S01]  /*8540*/  @P4 STG.E.U8 desc[UR22][R4.64], R71 ;  /* 0x0000004704004986 */ /* 0x0001e2000c101116 */
[----:B------:R-:W-:Y:S01]  /*8550*/  ISETP.LT.AND P4, PT, R2, UR12, !P3 ;  /* 0x0000000c02007c0c */ /* 0x000fe2000df81270 */
[----:B------:R-:W1:Y:S01]  /*8560*/  LDCU UR4, c[0x0][0x39c] ;  /* 0x00007380ff0477ac */ /* 0x000e620008000800 */
[----:B------:R-:W-:Y:S01]  /*8570*/  IADD3 R8, P3, PT, R67, R62, RZ ;  /* 0x0000003e43087210 */ /* 0x000fe20007f7e0ff */
[----:B----4-:R-:W-:Y:S01]  /*8580*/  VIADD R11, R0, 0x16 ;  /* 0x00000016000b7836 */ /* 0x010fe20000000000 */
[----:B------:R-:W-:Y:S01]  /*8590*/  PRMT R69, R16, 0x7772, RZ ;  /* 0x0000777210457816 */ /* 0x000fe200000000ff */
[C---:B------:R-:W-:Y:S01]  /*85a0*/  IMAD.X R7, R66.reuse, 0x1, R61, P6 ;  /* 0x0000000142077824 */ /* 0x040fe200030e063d */
[C---:B------:R-:W-:Y:S01]  /*85b0*/  IADD3 R10, P6, PT, R65.reuse, R60, RZ ;  /* 0x0000003c410a7210 */ /* 0x040fe20007fde0ff */
[----:B------:R-:W-:Y:S01]  /*85c0*/  IMAD.X R9, R66, 0x1, R63, P3 ;  /* 0x0000000142097824 */ /* 0x000fe200018e063f */
[----:B------:R-:W4:Y:S01]  /*85d0*/  LDCU UR12, c[0x0][0x398] ;  /* 0x00007300ff0c77ac */ /* 0x000f220008000800 */
[----:B------:R-:W-:Y:S01]  /*85e0*/  VIADD R67, R65, UR9 ;  /* 0x0000000941437c36 */ /* 0x000fe20008000000 */
[----:B------:R2:W-:Y:S01]  /*85f0*/  @P5 STG.E.U8 desc[UR22][R6.64], R69 ;  /* 0x0000004506005986 */ /* 0x0005e2000c101116 */
[----:B0-----:R-:W-:-:S02]  /*8600*/  PRMT R71, R12, 0x7772, RZ ;  /* 0x000077720c477816 */ /* 0x001fc400000000ff */
[----:B-----5:R-:W-:Y:S01]  /*8610*/  ISETP.LT.AND P5, PT, R3, UR6, !P0 ;  /* 0x0000000603007c0c */ /* 0x020fe2000c7a1270 */
[----:B------:R-:W0:Y:S02]  /*8620*/  LDCU UR6, c[0x0][0x398] ;  /* 0x00007300ff0677ac */ /* 0x000e240008000800 */
[----:B------:R5:W-:Y:S01]  /*8630*/  @P4 STG.E.U8 desc[UR22][R8.64], R71 ;  /* 0x0000004708004986 */ /* 0x000be2000c101116 */
[----:B---3--:R-:W-:Y:S01]  /*8640*/  ISETP.LT.AND P4, PT, R2, UR14, !P0 ;  /* 0x0000000e02007c0c */ /* 0x008fe2000c781270 */
[----:B------:R-:W3:Y:S01]  /*8650*/  LDCU UR14, c[0x0][0x398] ;  /* 0x00007300ff0e77ac */ /* 0x000ee20008000800 */
[----:B-1----:R-:W-:Y:S01]  /*8660*/  ISETP.GE.AND P3, PT, R11, UR4, PT ;  /* 0x000000040b007c0c */ /* 0x002fe2000bf66270 */
[----:B------:R-:W-:Y:S01]  /*8670*/  IMAD.X R11, R64, 0x1, R61, P6 ;  /* 0x00000001400b7824 */ /* 0x000fe200030e063d */
[----:B------:R-:W-:Y:S01]  /*8680*/  IADD3 R4, P0, PT, R65, R62, RZ ;  /* 0x0000003e41047210 */ /* 0x000fe20007f1e0ff */
[----:B------:R-:W1:Y:S01]  /*8690*/  LDCU UR4, c[0x0][0x39c] ;  /* 0x00007380ff0477ac */ /* 0x000e620008000800 */
[----:B--2---:R-:W-:Y:S01]  /*86a0*/  VIADD R7, R0, 0x17 ;  /* 0x0000001700077836 */ /* 0x004fe20000000000 */
[----:B------:R-:W-:Y:S01]  /*86b0*/  PRMT R69, R16, 0x7773, RZ ;  /* 0x0000777310457816 */ /* 0x000fe200000000ff */
[----:B------:R-:W-:Y:S01]  /*86c0*/  VIADD R65, R67, UR9 ;  /* 0x0000000943417c36 */ /* 0x000fe20008000000 */
[----:B------:R-:W-:Y:S01]  /*86d0*/  SHF.R.S32.HI R16, RZ, 0x1f, R67 ;  /* 0x0000001fff107819 */ /* 0x000fe20000011443 */
[----:B------:R-:W-:Y:S01]  /*86e0*/  IMAD.X R5, R64, 0x1, R63, P0 ;  /* 0x0000000140057824 */ /* 0x000fe200000e063f */
[----:B-----5:R-:W-:Y:S01]  /*86f0*/  PRMT R71, R12, 0x7773, RZ ;  /* 0x000077730c477816 */ /* 0x020fe200000000ff */
[----:B------:R2:W-:Y:S01]  /*8700*/  @P5 STG.E.U8 desc[UR22][R10.64], R69 ;  /* 0x000000450a005986 */ /* 0x0005e2000c101116 */
[----:B------:R-:W-:Y:S01]  /*8710*/  ISETP.LT.AND P5, PT, R3, UR10, !P1 ;  /* 0x0000000a03007c0c */ /* 0x000fe2000cfa1270 */
[----:B------:R-:W5:Y:S01]  /*8720*/  LDCU UR10, c[0x0][0x398] ;  /* 0x00007300ff0a77ac */ /* 0x000f620008000800 */
[C---:B------:R-:W-:Y:S01]  /*8730*/  IADD3 R6, P6, PT, R67.reuse, R60, RZ ;  /* 0x0000003c43067210 */ /* 0x040fe20007fde0ff */
[----:B------:R0:W-:Y:S01]  /*8740*/  @P4 STG.E.U8 desc[UR22][R4.64], R71 ;  /* 0x0000004704004986 */ /* 0x0001e2000c101116 */
[----:B------:R-:W-:Y:S01]  /*8750*/  ISETP.LT.AND P4, PT, R2, UR16, !P1 ;  /* 0x0000001002007c0c */ /* 0x000fe2000cf81270 */
[----:B------:R-:W3:Y:S01]  /*8760*/  LDCU UR16, c[0x0][0x398] ;  /* 0x00007300ff1077ac */ /* 0x000ee20008000800 */
[----:B------:R-:W-:Y:S01]  /*8770*/  IADD3 R8, P1, PT, R67, R62, RZ ;  /* 0x0000003e43087210 */ /* 0x000fe20007f3e0ff */
[----:B------:R-:W-:Y:S01]  /*8780*/  VIADD R67, R65, UR9 ;  /* 0x0000000941437c36 */ /* 0x000fe20008000000 */
[----:B------:R-:W-:-:S02]  /*8790*/  SHF.R.S32.HI R12, RZ, 0x1f, R65 ;  /* 0x0000001fff0c7819 */ /* 0x000fc40000011441 */
[----:B-1----:R-:W-:Y:S01]  /*87a0*/  ISETP.GE.AND P0, PT, R7, UR4, PT ;  /* 0x0000000407007c0c */ /* 0x002fe2000bf06270 */
[----:B------:R-:W1:Y:S01]  /*87b0*/  LDCU UR4, c[0x0][0x39c] ;  /* 0x00007380ff0477ac */ /* 0x000e620008000800 */
[----:B--2---:R-:W-:Y:S01]  /*87c0*/  VIADD R11, R0, 0x18 ;  /* 0x00000018000b7836 */ /* 0x004fe20000000000 */
[----:B------:R-:W-:Y:S01]  /*87d0*/  PRMT R69, R17, 0x7770, RZ ;  /* 0x0000777011457816 */ /* 0x000fe200000000ff */
[C---:B------:R-:W-:Y:S01]  /*87e0*/  IMAD.X R9, R16.reuse, 0x1, R63, P1 ;  /* 0x0000000110097824 */ /* 0x040fe200008e063f */
[----:B0-----:R-:W-:Y:S01]  /*87f0*/  PRMT R71, R13, 0x7770, RZ ;  /* 0x000077700d477816 */ /* 0x001fe200000000ff */
[----:B------:R-:W-:Y:S01]  /*8800*/  IMAD.X R7, R16, 0x1, R61, P6 ;  /* 0x0000000110077824 */ /* 0x000fe200030e063d */
[----:B------:R-:W-:Y:S02]  /*8810*/  IADD3 R10, P6, PT, R65, R60, RZ ;  /* 0x0000003c410a7210 */ /* 0x000fe40007fde0ff */
[----:B------:R-:W-:Y:S02]  /*8820*/  SHF.R.S32.HI R16, RZ, 0x1f, R67 ;  /* 0x0000001fff107819 */ /* 0x000fe40000011443 */
[----:B------:R0:W-:Y:S01]  /*8830*/  @P5 STG.E.U8 desc[UR22][R6.64], R69 ;  /* 0x0000004506005986 */ /* 0x0001e2000c101116 */
[----:B------:R-:W-:Y:S01]  /*8840*/  ISETP.LT.AND P5, PT, R3, UR6, !P2 ;  /* 0x0000000603007c0c */ /* 0x000fe2000d7a1270 */
[----:B------:R-:W2:Y:S02]  /*8850*/  LDCU UR6, c[0x0][0x398] ;  /* 0x00007300ff0677ac */ /* 0x000ea40008000800 */
[----:B------:R3:W-:Y:S01]  /*8860*/  @P4 STG.E.U8 desc[UR22][R8.64], R71 ;  /* 0x0000004708004986 */ /* 0x0007e2000c101116 */
[----:B----4-:R-:W-:Y:S01]  /*8870*/  ISETP.LT.AND P4, PT, R2, UR12, !P2 ;  /* 0x0000000c02007c0c */ /* 0x010fe2000d781270 */
[----:B------:R-:W4:Y:S01]  /*8880*/  LDCU UR12, c[0x0][0x398] ;  /* 0x00007300ff0c77ac */ /* 0x000f220008000800 */
[----:B------:R-:W-:Y:S01]  /*8890*/  IADD3 R4, P2, PT, R65, R62, RZ ;  /* 0x0000003e41047210 */ /* 0x000fe20007f5e0ff */
[----:B------:R-:W-:Y:S01]  /*88a0*/  VIADD R65, R67, UR9 ;  /* 0x0000000943417c36 */ /* 0x000fe20008000000 */
[----:B-1----:R-:W-:Y:S01]  /*88b0*/  ISETP.GE.AND P1, PT, R11, UR4, PT ;  /* 0x000000040b007c0c */ /* 0x002fe2000bf26270 */
[----:B------:R-:W1:Y:S01]  /*88c0*/  LDCU UR4, c[0x0][0x39c] ;  /* 0x00007380ff0477ac */ /* 0x000e620008000800 */
[----:B------:R-:W-:Y:S01]  /*88d0*/  IMAD.X R11, R12, 0x1, R61, P6 ;  /* 0x000000010c0b7824 */ /* 0x000fe200030e063d */
[----:B0-----:R-:W-:Y:S01]  /*88e0*/  PRMT R69, R17, 0x7771, RZ ;  /* 0x0000777111457816 */ /* 0x001fe200000000ff */
[----:B------:R-:W-:Y:S01]  /*88f0*/  VIADD R7, R0, 0x19 ;  /* 0x0000001900077836 */ /* 0x000fe20000000000 */
[----:B------:R-:W-:Y:S01]  /*8900*/  IADD3 R6, P6, PT, R67, R60, RZ ;  /* 0x0000003c43067210 */ /* 0x000fe20007fde0ff */
[----:B------:R-:W-:Y:S01]  /*8910*/  IMAD.X R5, R12, 0x1, R63, P2 ;  /* 0x000000010c057824 */ /* 0x000fe200010e063f */
[----:B---3--:R-:W-:Y:S01]  /*8920*/  PRMT R71, R13, 0x7771, RZ ;  /* 0x000077710d477816 */ /* 0x008fe200000000ff */
[----:B------:R0:W-:Y:S01]  /*8930*/  @P5 STG.E.U8 desc[UR22][R10.64], R69 ;  /* 0x000000450a005986 */ /* 0x0001e2000c101116 */
[----:B-----5:R-:W-:Y:S01]  /*8940*/  ISETP.LT.AND P5, PT, R3, UR10, !P3 ;  /* 0x0000000a03007c0c */ /* 0x020fe2000dfa1270 */
[----:B------:R-:W3:Y:S01]  /*8950*/  LDCU UR10, c[0x0][0x398] ;  /* 0x00007300ff0a77ac */ /* 0x000ee20008000800 */
[----:B------:R-:W-:Y:S01]  /*8960*/  SHF.R.S32.HI R12, RZ, 0x1f, R65 ;  /* 0x0000001fff0c7819 */ /* 0x000fe20000011441 */
[----:B------:R-:W-:Y:S01]  /*8970*/  @P4 STG.E.U8 desc[UR22][R4.64], R71 ;  /* 0x0000004704004986 */ /* 0x000fe2000c101116 */
[----:B------:R-:W-:Y:S01]  /*8980*/  ISETP.LT.AND P4, PT, R2, UR14, !P3 ;  /* 0x0000000e02007c0c */ /* 0x000fe2000df81270 */
[----:B------:R-:W5:Y:S01]  /*8990*/  LDCU UR14, c[0x0][0x398] ;  /* 0x00007300ff0e77ac */ /* 0x000f620008000800 */
[----:B------:R-:W-:-:S02]  /*89a0*/  IADD3 R8, P3, PT, R67, R62, RZ ;  /* 0x0000003e43087210 */ /* 0x000fc40007f7e0ff */
[----:B------:R-:W-:Y:S02]  /*89b0*/  PRMT R67, R17, 0x7773, RZ ;  /* 0x0000777311437816 */ /* 0x000fe400000000ff */
[----:B-1----:R-:W-:Y:S01]  /*89c0*/  ISETP.GE.AND P2, PT, R7, UR4, PT ;  /* 0x0000000407007c0c */ /* 0x002fe2000bf46270 */
[----:B------:R-:W1:Y:S01]  /*89d0*/  LDCU UR4, c[0x0][0x39c] ;  /* 0x00007380ff0477ac */ /* 0x000e620008000800 */
[----:B0-----:R-:W-:Y:S01]  /*89e0*/  VIADD R11, R0, 0x1a ;  /* 0x0000001a000b7836 */ /* 0x001fe20000000000 */
[----:B------:R-:W-:Y:S01]  /*89f0*/  PRMT R69, R17, 0x7772, RZ ;  /* 0x0000777211457816 */ /* 0x000fe200000000ff */
[C---:B------:R-:W-:Y:S02]  /*8a00*/  IMAD.X R9, R16.reuse, 0x1, R63, P3 ;  /* 0x0000000110097824 */ /* 0x040fe400018e063f */
[----:B------:R-:W-:Y:S01]  /*8a10*/  IMAD.X R7, R16, 0x1, R61, P6 ;  /* 0x0000000110077824 */ /* 0x000fe200030e063d */
[C---:B------:R-:W-:Y:S01]  /*8a20*/  IADD3 R10, P6, PT, R65.reuse, R60, RZ ;  /* 0x0000003c410a7210 */ /* 0x040fe20007fde0ff */
[----:B------:R-:W-:-:S03]  /*8a30*/  VIADD R17, R65, UR9 ;  /* 0x0000000941117c36 */ /* 0x000fc60008000000 */
[----:B------:R0:W-:Y:S01]  /*8a40*/  @P5 STG.E.U8 desc[UR22][R6.64], R69 ;  /* 0x0000004506005986 */ /* 0x0001e2000c101116 */
[----:B--2---:R-:W-:Y:S01]  /*8a50*/  ISETP.LT.AND P5, PT, R3, UR6, !P0 ;  /* 0x0000000603007c0c */ /* 0x004fe2000c7a1270 */
[----:B------:R-:W2:Y:S01]  /*8a60*/  LDCU UR6, c[0x0][0x398] ;  /* 0x00007300ff0677ac */ /* 0x000ea20008000800 */
[----:B------:R-:W-:Y:S02]  /*8a70*/  SHF.R.S32.HI R16, RZ, 0x1f, R17 ;  /* 0x0000001fff107819 */ /* 0x000fe40000011411 */
[----:B-1----:R-:W-:Y:S01]  /*8a80*/  ISETP.GE.AND P3, PT, R11, UR4, PT ;  /* 0x000000040b007c0c */ /* 0x002fe2000bf66270 */
[----:B------:R-:W1:Y:S01]  /*8a90*/  LDCU UR4, c[0x0][0x39c] ;  /* 0x00007380ff0477ac */ /* 0x000e620008000800 */
[----:B------:R-:W-:Y:S01]  /*8aa0*/  IMAD.X R11, R12, 0x1, R61, P6 ;  /* 0x000000010c0b7824 */ /* 0x000fe200030e063d */
[----:B0-----:R-:W-:Y:S01]  /*8ab0*/  PRMT R69, R13, 0x7772, RZ ;  /* 0x000077720d457816 */ /* 0x001fe200000000ff */
[----:B------:R-:W-:Y:S01]  /*8ac0*/  VIADD R7, R0, 0x1b ;  /* 0x0000001b00077836 */ /* 0x000fe20000000000 */
[----:B------:R-:W-:-:S03]  /*8ad0*/  IADD3 R6, P6, PT, R17, R60, RZ ;  /* 0x0000003c11067210 */ /* 0x000fc60007fde0ff */
[----:B------:R-:W-:Y:S01]  /*8ae0*/  @P4 STG.E.U8 desc[UR22][R8.64], R69 ;  /* 0x0000004508004986 */ /* 0x000fe2000c101116 */
[----:B------:R-:W-:Y:S01]  /*8af0*/  ISETP.LT.AND P4, PT, R2, UR16, !P0 ;  /* 0x0000001002007c0c */ /* 0x000fe2000c781270 */
[----:B------:R-:W0:Y:S01]  /*8b00*/  LDCU UR16, c[0x0][0x398] ;  /* 0x00007300ff1077ac */ /* 0x000e220008000800 */
[----:B------:R-:W-:Y:S01]  /*8b10*/  IADD3 R4, P0, PT, R65, R62, RZ ;  /* 0x0000003e41047210 */ /* 0x000fe20007f1e0ff */
[----:B------:R2:W-:Y:S01]  /*8b20*/  @P5 STG.E.U8 desc[UR22][R10.64], R67 ;  /* 0x000000430a005986 */ /* 0x0005e2000c101116 */
[----:B---3--:R-:W-:Y:S01]  /*8b30*/  ISETP.LT.AND P5, PT, R3, UR10, !P1 ;  /* 0x0000000a03007c0c */ /* 0x008fe2000cfa1270 */
[----:B------:R-:W3:Y:S01]  /*8b40*/  LDCU UR10, c[0x0][0x398] ;  /* 0x00007300ff0a77ac */ /* 0x000ee20008000800 */
[----:B------:R-:W-:Y:S01]  /*8b50*/  PRMT R65, R18, 0x7770, RZ ;  /* 0x0000777012417816 */ /* 0x000fe200000000ff */
[----:B------:R-:W-:Y:S01]  /*8b60*/  IMAD.X R5, R12, 0x1, R63, P0 ;  /* 0x000000010c057824 */ /* 0x000fe200000e063f */
[----:B-1----:R-:W-:Y:S01]  /*8b70*/  ISETP.GE.AND P0, PT, R7, UR4, PT ;  /* 0x0000000407007c0c */ /* 0x002fe2000bf06270 */
[----:B------:R-:W1:Y:S01]  /*8b80*/  LDCU UR4, c[0x0][0x39c] ;  /* 0x00007380ff0477ac */ /* 0x000e620008000800 */
[----:B------:R-:W-:Y:S01]  /*8b90*/  IMAD.X R7, R16, 0x1, R61, P6 ;  /* 0x0000000110077824 */ /* 0x000fe200030e063d */
[----:B--2---:R-:W-:Y:S01]  /*8ba0*/  PRMT R67, R13, 0x7773, RZ ;  /* 0x000077730d437816 */ /* 0x004fe200000000ff */
[----:B------:R-:W-:-:S02]  /*8bb0*/  VIADD R11, R0, 0x1c ;  /* 0x0000001c000b7836 */ /* 0x000fc40000000000 */
[C---:B------:R-:W-:Y:S02]  /*8bc0*/  VIADD R13, R17.reuse, UR9 ;  /* 0x00000009110d7c36 */ /* 0x040fe40008000000 */
[----:B------:R2:W-:Y:S01]  /*8bd0*/  @P4 STG.E.U8 desc[UR22][R4.64], R67 ;  /* 0x0000004304004986 */ /* 0x0005e2000c101116 */
[----:B----4-:R-:W-:Y:S01]  /*8be0*/  ISETP.LT.AND P4, PT, R2, UR12, !P1 ;  /* 0x0000000c02007c0c */ /* 0x010fe2000cf81270 */
[----:B------:R-:W4:Y:S01]  /*8bf0*/  LDCU UR12, c[0x0][0x398] ;  /* 0x00007300ff0c77ac */ /* 0x000f220008000800 */
[----:B------:R-:W-:Y:S01]  /*8c00*/  IADD3 R8, P1, PT, R17, R62, RZ ;  /* 0x0000003e11087210 */ /* 0x000fe20007f3e0ff */
[----:B------:R0:W-:Y:S01]  /*8c10*/  @P5 STG.E.U8 desc[UR22][R6.64], R65 ;  /* 0x0000004106005986 */ /* 0x0001e2000c101116 */
[----:B------:R-:W-:Y:S01]  /*8c20*/  ISETP.LT.AND P5, PT, R3, UR6, !P2 ;  /* 0x0000000603007c0c */ /* 0x000fe2000d7a1270 */
[----:B------:R-:W-:Y:S01]  /*8c30*/  VIADD R17, R13, UR9 ;  /* 0x000000090d117c36 */ /* 0x000fe20008000000 */
[----:B------:R-:W-:Y:S01]  /*8c40*/  SHF.R.S32.HI R12, RZ, 0x1f, R13 ;  /* 0x0000001fff0c7819 */ /* 0x000fe2000001140d */
[----:B------:R-:W-:Y:S01]  /*8c50*/  IMAD.X R9, R16, 0x1, R63, P1 ;  /* 0x0000000110097824 */ /* 0x000fe200008e063f */
[----:B-1----:R-:W-:Y:S01]  /*8c60*/  ISETP.GE.AND P1, PT, R11, UR4, PT ;  /* 0x000000040b007c0c */ /* 0x002fe2000bf26270 */
[----:B------:R-:W1:Y:S01]  /*8c70*/  LDCU UR4, c[0x0][0x39c] ;  /* 0x00007380ff0477ac */ /* 0x000e620008000800 */
[----:B------:R-:W-:-:S02]  /*8c80*/  IADD3 R10, P6, PT, R13, R60, RZ ;  /* 0x0000003c0d0a7210 */ /* 0x000fc40007fde0ff */
[----:B--2---:R-:W-:Y:S01]  /*8c90*/  PRMT R67, R14, 0x7770, RZ ;  /* 0x000077700e437816 */ /* 0x004fe200000000ff */
[----:B------:R-:W2:Y:S01]  /*8ca0*/  LDCU UR6, c[0x0][0x398] ;  /* 0x00007300ff0677ac */ /* 0x000ea20008000800 */
[----:B------:R-:W-:Y:S01]  /*8cb0*/  SHF.R.S32.HI R16, RZ, 0x1f, R17 ;  /* 0x0000001fff107819 */ /* 0x000fe20000011411 */
[----:B0-----:R-:W-:Y:S01]  /*8cc0*/  VIADD R7, R0, 0x1d ;  /* 0x0000001d00077836 */ /* 0x001fe20000000000 */
[----:B------:R-:W-:Y:S01]  /*8cd0*/  PRMT R65, R18, 0x7771, RZ ;  /* 0x0000777112417816 */ /* 0x000fe200000000ff */
[----:B------:R0:W-:Y:S01]  /*8ce0*/  @P4 STG.E.U8 desc[UR22][R8.64], R67 ;  /* 0x0000004308004986 */ /* 0x0001e2000c101116 */
[----:B-----5:R-:W-:Y:S01]  /*8cf0*/  ISETP.LT.AND P4, PT, R2, UR14, !P2 ;  /* 0x0000000e02007c0c */ /* 0x020fe2000d781270 */
[C---:B------:R-:W-:Y:S01]  /*8d00*/  IMAD.X R11, R12.reuse, 0x1, R61, P6 ;  /* 0x000000010c0b7824 */ /* 0x040fe200030e063d */
[----:B------:R-:W-:Y:S01]  /*8d10*/  IADD3 R4, P2, PT, R13, R62, RZ ;  /* 0x0000003e0d047210 */ /* 0x000fe20007f5e0ff */
[C---:B------:R-:W-:Y:S01]  /*8d20*/  VIADD R13, R17.reuse, UR9 ;  /* 0x00000009110d7c36 */ /* 0x040fe20008000000 */
[----:B------:R-:W-:Y:S01]  /*8d30*/  IADD3 R6, P6, PT, R17, R60, RZ ;  /* 0x0000003c11067210 */ /* 0x000fe20007fde0ff */
[----:B------:R-:W5:Y:S01]  /*8d40*/  LDCU UR14, c[0x0][0x398] ;  /* 0x00007300ff0e77ac */ /* 0x000f620008000800 */
[----:B------:R2:W-:Y:S01]  /*8d50*/  @P5 STG.E.U8 desc[UR22][R10.64], R65 ;  /* 0x000000410a005986 */ /* 0x0005e2000c101116 */
[----:B------:R-:W-:Y:S01]  /*8d60*/  IMAD.X R5, R12, 0x1, R63, P2 ;  /* 0x000000010c057824 */ /* 0x000fe200010e063f */
[----:B---3--:R-:W-:Y:S01]  /*8d70*/  ISETP.LT.AND P5, PT, R3, UR10, !P3 ;  /* 0x0000000a03007c0c */ /* 0x008fe2000dfa1270 */
[----:B------:R-:W3:Y:S01]  /*8d80*/  LDCU UR10, c[0x0][0x398] ;  /* 0x00007300ff0a77ac */ /* 0x000ee20008000800 */
[----:B-1----:R-:W-:Y:S01]  /*8d90*/  ISETP.GE.AND P2, PT, R7, UR4, PT ;  /* 0x0000000407007c0c */ /* 0x002fe2000bf46270 */
[----:B------:R-:W-:Y:S01]  /*8da0*/  IMAD.X R7, R16, 0x1, R61, P6 ;  /* 0x0000000110077824 */ /* 0x000fe200030e063d */
[----:B0-----:R-:W-:Y:S01]  /*8db0*/  PRMT R67, R14, 0x7771, RZ ;  /* 0x000077710e437816 */ /* 0x001fe200000000ff */
[----:B------:R-:W0:Y:S01]  /*8dc0*/  LDCU UR4, c[0x0][0x39c] ;  /* 0x00007380ff0477ac */ /* 0x000e220008000800 */
[----:B------:R-:W-:-:S03]  /*8dd0*/  SHF.R.S32.HI R12, RZ, 0x1f, R13 ;  /* 0x0000001fff0c7819 */ /* 0x000fc6000001140d */
[----:B------:R1:W-:Y:S01]  /*8de0*/  @P4 STG.E.U8 desc[UR22][R4.64], R67 ;  /* 0x0000004304004986 */ /* 0x0003e2000c101116 */
[----:B------:R-:W-:Y:S01]  /*8df0*/  ISETP.LT.AND P4, PT, R2, UR16, !P3 ;  /* 0x0000001002007c0c */ /* 0x000fe2000df81270 */
[----:B--2---:R-:W-:Y:S01]  /*8e00*/  VIADD R11, R0, 0x1e ;  /* 0x0000001e000b7836 */ /* 0x004fe20000000000 */
[----:B------:R-:W-:Y:S01]  /*8e10*/  IADD3 R8, P3, PT, R17, R62, RZ ;  /* 0x0000003e11087210 */ /* 0x000fe20007f7e0ff */
[C---:B------:R-:W-:Y:S01]  /*8e20*/  VIADD R17, R13.reuse, UR9 ;  /* 0x000000090d117c36 */ /* 0x040fe20008000000 */
[----:B------:R-:W-:Y:S01]  /*8e30*/  PRMT R65, R18, 0x7772, RZ ;  /* 0x0000777212417816 */ /* 0x000fe200000000ff */
[----:B------:R-:W2:Y:S01]  /*8e40*/  LDCU UR16, c[0x0][0x398] ;  /* 0x00007300ff1077ac */ /* 0x000ea20008000800 */
[----:B------:R-:W-:Y:S01]  /*8e50*/  IADD3 R10, P6, PT, R13, R60, RZ ;  /* 0x0000003c0d0a7210 */ /* 0x000fe20007fde0ff */
[----:B------:R-:W-:Y:S01]  /*8e60*/  IMAD.X R9, R16, 0x1, R63, P3 ;  /* 0x0000000110097824 */ /* 0x000fe200018e063f */
[----:B------:R-:W-:Y:S01]  /*8e70*/  SHF.R.S32.HI R16, RZ, 0x1f, R17 ;  /* 0x0000001fff107819 */ /* 0x000fe20000011411 */
[----:B------:R3:W-:Y:S01]  /*8e80*/  @P5 STG.E.U8 desc[UR22][R6.64], R65 ;  /* 0x0000004106005986 */ /* 0x0007e2000c101116 */
[----:B------:R-:W-:Y:S01]  /*8e90*/  ISETP.LT.AND P5, PT, R3, UR6, !P0 ;  /* 0x0000000603007c0c */ /* 0x000fe2000c7a1270 */
[----:B------:R-:W2:Y:S01]  /*8ea0*/  LDCU UR6, c[0x0][0x398] ;  /* 0x00007300ff0677ac */ /* 0x000ea20008000800 */
[----:B-1----:R-:W-:-:S02]  /*8eb0*/  PRMT R67, R14, 0x7772, RZ ;  /* 0x000077720e437816 */ /* 0x002fc400000000ff */
[----:B0-----:R-:W-:Y:S01]  /*8ec0*/  ISETP.GE.AND P3, PT, R11, UR4, PT ;  /* 0x000000040b007c0c */ /* 0x001fe2000bf66270 */
[----:B------:R-:W0:Y:S01]  /*8ed0*/  LDCU UR4, c[0x0][0x39c] ;  /* 0x00007380ff0477ac */ /* 0x000e220008000800 */
[----:B------:R-:W-:Y:S01]  /*8ee0*/  IMAD.X R11, R12, 0x1, R61, P6 ;  /* 0x000000010c0b7824 */ /* 0x000fe200030e063d */
[----:B------:R1:W-:Y:S01]  /*8ef0*/  @P4 STG.E.U8 desc[UR22][R8.64], R67 ;  /* 0x0000004308004986 */ /* 0x0003e2000c101116 */
[----:B----4-:R-:W-:Y:S01]  /*8f00*/  ISETP.LT.AND P4, PT, R2, UR12, !P0 ;  /* 0x0000000c02007c0c */ /* 0x010fe2000c781270 */
[----:B------:R-:W4:Y:S01]  /*8f10*/  LDCU UR12, c[0x0][0x398] ;  /* 0x00007300ff0c77ac */ /* 0x000f220008000800 */
[----:B------:R-:W-:Y:S01]  /*8f20*/  IADD3 R4, P0, PT, R13, R62, RZ ;  /* 0x0000003e0d047210 */ /* 0x000fe20007f1e0ff */
[----:B---3--:R-:W-:Y:S01]  /*8f30*/  VIADD R7, R0, 0x1f ;  /* 0x0000001f00077836 */ /* 0x008fe20000000000 */
[----:B------:R-:W-:Y:S01]  /*8f40*/  PRMT R65, R18, 0x7773, RZ ;  /* 0x0000777312417816 */ /* 0x000fe200000000ff */
[C---:B------:R-:W-:Y:S01]  /*8f50*/  VIADD R13, R17.reuse, UR9 ;  /* 0x00000009110d7c36 */ /* 0x040fe20008000000 */
[----:B------:R-:W-:Y:S01]  /*8f60*/  IADD3 R6, P6, PT, R17, R60, RZ ;  /* 0x0000003c11067210 */ /* 0x000fe20007fde0ff */
[----:B------:R-:W-:-:S02]  /*8f70*/  IMAD.X R5, R12, 0x1, R63, P0 ;  /* 0x000000010c057824 */ /* 0x000fc400000e063f */
[----:B------:R3:W-:Y:S01]  /*8f80*/  @P5 STG.E.U8 desc[UR22][R10.64], R65 ;  /* 0x000000410a005986 */ /* 0x0007e2000c101116 */
[----:B------:R-:W-:Y:S01]  /*8f90*/  ISETP.LT.AND P5, PT, R3, UR10, !P1 ;  /* 0x0000000a03007c0c */ /* 0x000fe2000cfa1270 */
[----:B------:R-:W2:Y:S01]  /*8fa0*/  LDCU UR10, c[0x0][0x398] ;  /* 0x00007300ff0a77ac */ /* 0x000ea20008000800 */
[----:B-1----:R-:W-:Y:S01]  /*8fb0*/  PRMT R67, R14, 0x7773, RZ ;  /* 0x000077730e437816 */ /* 0x002fe200000000ff */
[----:B------:R-:W-:Y:S01]  /*8fc0*/  VIADD R18, R0, 0x72 ;  /* 0x0000007200127836 */ /* 0x000fe20000000000 */
[----:B------:R-:W-:Y:S02]  /*8fd0*/  SHF.R.S32.HI R12, RZ, 0x1f, R13 ;  /* 0x0000001fff0c7819 */ /* 0x000fe4000001140d */
[----:B0-----:R-:W-:Y:S01]  /*8fe0*/  ISETP.GE.AND P0, PT, R7, UR4, PT ;  /* 0x0000000407007c0c */ /* 0x001fe2000bf06270 */
[----:B------:R-:W0:Y:S01]  /*8ff0*/  LDCU UR4, c[0x0][0x39c] ;  /* 0x00007380ff0477ac */ /* 0x000e220008000800 */
[----:B------:R1:W-:Y:S01]  /*9000*/  @P4 STG.E.U8 desc[UR22][R4.64], R67 ;  /* 0x0000004304004986 */ /* 0x0003e2000c101116 */
[----:B-----5:R-:W-:Y:S01]  /*9010*/  ISETP.LT.AND P4, PT, R2, UR14, !P1 ;  /* 0x0000000e02007c0c */ /* 0x020fe2000cf81270 */
[----:B------:R-:W-:Y:S01]  /*9020*/  IMAD.X R7, R16, 0x1, R61, P6 ;  /* 0x0000000110077824 */ /* 0x000fe200030e063d */
[----:B------:R-:W-:Y:S01]  /*9030*/  IADD3 R8, P1, PT, R17, R62, RZ ;  /* 0x0000003e11087210 */ /* 0x000fe20007f3e0ff */
[----:B---3--:R-:W-:Y:S01]  /*9040*/  VIADD R11, R0, 0x20 ;  /* 0x00000020000b7836 */ /* 0x008fe20000000000 */
[----:B------:R-:W-:Y:S01]  /*9050*/  PRMT R65, R19, 0x7770, RZ ;  /* 0x0000777013417816 */ /* 0x000fe200000000ff */
[C---:B------:R-:W-:Y:S01]  /*9060*/  VIADD R17, R13.reuse, UR9 ;  /* 0x000000090d117c36 */ /* 0x040fe20008000000 */
[----:B------:R-:W-:Y:S01]  /*9070*/  IADD3 R10, P6, PT, R13, R60, RZ ;  /* 0x0000003c0d0a7210 */ /* 0x000fe20007fde0ff */
[----:B------:R-:W-:Y:S01]  /*9080*/  IMAD.X R9, R16, 0x1, R63, P1 ;  /* 0x0000000110097824 */ /* 0x000fe200008e063f */
[----:B------:R-:W3:Y:S01]  /*9090*/  LDCU UR14, c[0x0][0x398] ;  /* 0x00007300ff0e77ac */ /* 0x000ee20008000800 */
[----:B------:R5:W-:Y:S01]  /*90a0*/  @P5 STG.E.U8 desc[UR22][R6.64], R65 ;  /* 0x0000004106005986 */ /* 0x000be2000c101116 */
[----:B--2---:R-:W-:-:S02]  /*90b0*/  ISETP.LT.AND P5, PT, R3, UR6, !P2 ;  /* 0x0000000603007c0c */ /* 0x004fc4000d7a1270 */
[----:B-1----:R-:W-:Y:S01]  /*90c0*/  PRMT R67, R15, 0x7770, RZ ;  /* 0x000077700f437816 */ /* 0x002fe200000000ff */
[----:B------:R-:W1:Y:S01]  /*90d0*/  LDCU UR6, c[0x0][0x398] ;  /* 0x00007300ff0677ac */ /* 0x000e620008000800 */
[----:B------:R-:W-:Y:S02]  /*90e0*/  SHF.R.S32.HI R14, RZ, 0x1f, R17 ;  /* 0x0000001fff0e7819 */ /* 0x000fe40000011411 */
[----:B0-----:R-:W-:Y:S01]  /*90f0*/  ISETP.GE.AND P1, PT, R11, UR4, PT ;  /* 0x000000040b007c0c */ /* 0x001fe2000bf26270 */
[----:B------:R-:W0:Y:S01]  /*9100*/  LDCU UR4, c[0x0][0x39c] ;  /* 0x00007380ff0477ac */ /* 0x000e220008000800 */
[----:B------:R2:W-:Y:S01]  /*9110*/  @P4 STG.E.U8 desc[UR22][R8.64], R67 ;  /* 0x0000004308004986 */ /* 0x0005e2000c101116 */
[----:B------:R-:W-:Y:S01]  /*9120*/  ISETP.LT.AND P4, PT, R2, UR16, !P2 ;  /* 0x0000001002007c0c */ /* 0x000fe2000d781270 */
[----:B------:R-:W-:Y:S01]  /*9130*/  IMAD.X R11, R12, 0x1, R61, P6 ;  /* 0x000000010c0b7824 */ /* 0x000fe200030e063d */
[----:B------:R-:W-:Y:S01]  /*9140*/  IADD3 R4, P2, PT, R13, R62, RZ ;  /* 0x0000003e0d047210 */ /* 0x000fe20007f5e0ff */
[----:B-----5:R-:W-:Y:S01]  /*9150*/  VIADD R7, R0, 0x21 ;  /* 0x0000002100077836 */ /* 0x020fe20000000000 */
[----:B------:R-:W-:Y:S01]  /*9160*/  PRMT R65, R19, 0x7771, RZ ;  /* 0x0000777113417816 */ /* 0x000fe200000000ff */
[C---:B------:R-:W-:Y:S01]  /*9170*/  VIADD R13, R17.reuse, UR9 ;  /* 0x00000009110d7c36 */ /* 0x040fe20008000000 */
[----:B------:R-:W-:Y:S01]  /*9180*/  IADD3 R6, P6, PT, R17, R60, RZ ;  /* 0x0000003c11067210 */ /* 0x000fe20007fde0ff */
[----:B------:R-:W-:Y:S01]  /*9190*/  IMAD.X R5, R12, 0x1, R63, P2 ;  /* 0x000000010c057824 */ /* 0x000fe200010e063f */
[----:B------:R-:W5:Y:S01]  /*91a0*/  LDCU UR16, c[0x0][0x398] ;  /* 0x00007300ff1077ac */ /* 0x000f620008000800 */
[----:B------:R1:W-:Y:S01]  /*91b0*/  @P5 STG.E.U8 desc[UR22][R10.64], R65 ;  /* 0x000000410a005986 */ /* 0x0003e2000c101116 */
[----:B------:R-:W-:-:S02]  /*91c0*/  ISETP.LT.AND P5, PT, R3, UR10, !P3 ;  /* 0x0000000a03007c0c */ /* 0x000fc4000dfa1270 */
[----:B--2---:R-:W-:Y:S01]  /*91d0*/  PRMT R67, R15, 0x7771, RZ ;  /* 0x000077710f437816 */ /* 0x004fe200000000ff */
[----:B------:R-:W2:Y:S01]  /*91e0*/  LDCU UR10, c[0x0][0x398] ;  /* 0x00007300ff0a77ac */ /* 0x000ea20008000800 */
[----:B------:R-:W-:Y:S02]  /*91f0*/  SHF.R.S32.HI R12, RZ, 0x1f, R13 ;  /* 0x0000001fff0c7819 */ /* 0x000fe4000001140d */
[----:B0-----:R-:W-:Y:S01]  /*9200*/  ISETP.GE.AND P2, PT, R7, UR4, PT ;  /* 0x0000000407007c0c */ /* 0x001fe2000bf46270 */
[----:B------:R-:W0:Y:S01]  /*9210*/  LDCU UR4, c[0x0][0x39c] ;  /* 0x00007380ff0477ac */ /* 0x000e220008000800 */
[----:B------:R-:W-:Y:S01]  /*9220*/  @P4 STG.E.U8 desc[UR22][R4.64], R67 ;  /* 0x0000004304004986 */ /* 0x000fe2000c101116 */
[----:B----4-:R-:W-:Y:S01]  /*9230*/  ISETP.LT.AND P4, PT, R2, UR12, !P3 ;  /* 0x0000000c02007c0c */ /* 0x010fe2000df81270 */
[----:B------:R-:W-:Y:S01]  /*9240*/  IMAD.X R7, R14, 0x1, R61, P6 ;  /* 0x000000010e077824 */ /* 0x000fe200030e063d */
[----:B------:R-:W-:Y:S01]  /*9250*/  IADD3 R8, P3, PT, R17, R62, RZ ;  /* 0x0000003e11087210 */ /* 0x000fe20007f7e0ff */
[----:B-1----:R-:W-:Y:S01]  /*9260*/  VIADD R11, R0, 0x22 ;  /* 0x00000022000b7836 */ /* 0x002fe20000000000 */
[----:B------:R-:W-:Y:S01]  /*9270*/  PRMT R65, R19, 0x7772, RZ ;  /* 0x0000777213417816 */ /* 0x000fe200000000ff */
[C---:B------:R-:W-:Y:S01]  /*9280*/  VIADD R17, R13.reuse, UR9 ;  /* 0x000000090d117c36 */ /* 0x040fe20008000000 */
[----:B------:R-:W-:Y:S01]  /*9290*/  IADD3 R10, P6, PT, R13, R60, RZ ;  /* 0x0000003c0d0a7210 */ /* 0x000fe20007fde0ff */
[----:B------:R-:W-:Y:S01]  /*92a0*/  IMAD.X R9, R14, 0x1, R63, P3 ;  /* 0x000000010e097824 */ /* 0x000fe200018e063f */
[----:B------:R-:W-:Y:S01]  /*92b0*/  PRMT R19, R19, 0x7773, RZ ;  /* 0x0000777313137816 */ /* 0x000fe200000000ff */
[----:B------:R1:W-:Y:S01]  /*92c0*/  @P5 STG.E.U8 desc[UR22][R6.64], R65 ;  /* 0x0000004106005986 */ /* 0x0003e2000c101116 */
[----:B------:R-:W-:Y:S01]  /*92d0*/  ISETP.LT.AND P5, PT, R3, UR6, !P0 ;  /* 0x0000000603007c0c */ /* 0x000fe2000c7a1270 */
[----:B------:R-:W4:Y:S01]  /*92e0*/  LDCU UR6, c[0x0][0x398] ;  /* 0x00007300ff0677ac */ /* 0x000f220008000800 */
[----:B------:R-:W-:Y:S01]  /*92f0*/  SHF.R.S32.HI R14, RZ, 0x1f, R17 ;  /* 0x0000001fff0e7819 */ /* 0x000fe20000011411 */
[----:B------:R-:W2:Y:S01]  /*9300*/  LDCU UR12, c[0x0][0x398] ;  /* 0x00007300ff0c77ac */ /* 0x000ea20008000800 */
[----:B0-----:R-:W-:Y:S01]  /*9310*/  ISETP.GE.AND P3, PT, R11, UR4, PT ;  /* 0x000000040b007c0c */ /* 0x001fe2000bf66270 */
[----:B------:R-:W-:Y:S01]  /*9320*/  IMAD.X R11, R12, 0x1, R61, P6 ;  /* 0x000000010c0b7824 */ /* 0x000fe200030e063d */
[----:B------:R-:W0:Y:S01]  /*9330*/  LDCU UR4, c[0x0][0x39c] ;  /* 0x00007380ff0477ac */ /* 0x000e220008000800 */
[C---:B-1----:R-:W-:Y:S01]  /*9340*/  PRMT R65, R15.reuse, 0x7772, RZ ;  /* 0x000077720f417816 */ /* 0x042fe200000000ff */
[----:B------:R-:W-:Y:S01]  /*9350*/  VIADD R7, R0, 0x23 ;  /* 0x0000002300077836 */ /* 0x000fe20000000000 */
[----:B------:R-:W-:-:S02]  /*9360*/  PRMT R15, R15, 0x7773, RZ ;  /* 0x000077730f0f7816 */ /* 0x000fc400000000ff */
[----:B------:R-:W-:Y:S01]  /*9370*/  IADD3 R6, P6, PT, R17, R60, RZ ;  /* 0x0000003c11067210 */ /* 0x000fe20007fde0ff */
[----:B------:R-:W-:Y:S01]  /*9380*/  @P4 STG.E.U8 desc[UR22][R8.64], R65 ;  /* 0x0000004108004986 */ /* 0x000fe2000c101116 */
[----:B---3--:R-:W-:Y:S01]  /*9390*/  ISETP.LT.AND P4, PT, R2, UR14, !P0 ;  /* 0x0000000e02007c0c */ /* 0x008fe2000c781270 */
[----:B------:R-:W1:Y:S01]  /*93a0*/  LDCU UR14, c[0x0][0x398] ;  /* 0x00007300ff0e77ac */ /* 0x000e620008000800 */
[----:B------:R-:W-:Y:S01]  /*93b0*/  IADD3 R4, P0, PT, R13, R62, RZ ;  /* 0x0000003e0d047210 */ /* 0x000fe20007f1e0ff */
[----:B------:R3:W-:Y:S01]  /*93c0*/  @P5 STG.E.U8 desc[UR22][R10.64], R19 ;  /* 0x000000130a005986 */ /* 0x0007e2000c101116 */
[----:B--2---:R-:W-:Y:S01]  /*93d0*/  ISETP.LT.AND P5, PT, R3, UR10, !P1 ;  /* 0x0000000a03007c0c */ /* 0x004fe2000cfa1270 */
[----:B------:R-:W-:Y:S01]  /*93e0*/  VIADD R13, R17, UR9 ;  /* 0x00000009110d7c36 */ /* 0x000fe20008000000 */
[----:B------:R-:W2:Y:S01]  /*93f0*/  LDCU UR10, c[0x0][0x398] ;  /* 0x00007300ff0a77ac */ /* 0x000ea20008000800 */
[----:B------:R-:W-:Y:S01]  /*9400*/  IMAD.X R5, R12, 0x1, R63, P0 ;  /* 0x000000010c057824 */ /* 0x000fe200000e063f */
[----:B0-----:R-:W-:Y:S01]  /*9410*/  ISETP.GE.AND P0, PT, R7, UR4, PT ;  /* 0x0000000407007c0c */ /* 0x001fe2000bf06270 */
[----:B------:R-:W0:Y:S01]  /*9420*/  LDCU UR4, c[0x0][0x39c] ;  /* 0x00007380ff0477ac */ /* 0x000e220008000800 */
[----:B------:R-:W-:-:S03]  /*9430*/  IMAD.X R7, R14, 0x1, R61, P6 ;  /* 0x000000010e077824 */ /* 0x000fc600030e063d */
[----:B------:R1:W-:Y:S01]  /*9440*/  @P4 STG.E.U8 desc[UR22][R4.64], R15 ;  /* 0x0000000f04004986 */ /* 0x0003e2000c101116 */
[----:B-----5:R-:W-:Y:S01]  /*9450*/  ISETP.LT.AND P4, PT, R2, UR16, !P1 ;  /* 0x0000001002007c0c */ /* 0x020fe2000cf81270 */
[----:B---3--:R-:W-:Y:S01]  /*9460*/  VIADD R11, R0, 0x24 ;  /* 0x00000024000b7836 */ /* 0x008fe20000000000 */
[----:B------:R-:W-:Y:S01]  /*9470*/  IADD3 R8, P1, PT, R17, R62, RZ ;  /* 0x0000003e11087210 */ /* 0x000fe20007f3e0ff */
[----:B------:R-:W3:Y:S01]  /*9480*/  LDCU UR16, c[0x0][0x398] ;  /* 0x00007300ff1077ac */ /* 0x000ee20008000800 */
[----:B------:R-:W-:Y:S02]  /*9490*/  PRMT R19, R24, 0x7770, RZ ;  /* 0x0000777018137816 */ /* 0x000fe400000000ff */
[----:B------:R-:W-:Y:S01]  /*94a0*/  SHF.R.S32.HI R12, RZ, 0x1f, R13 ;  /* 0x0000001fff0c7819 */ /* 0x000fe2000001140d */
[----:B------:R-:W-:Y:S01]  /*94b0*/  IMAD.X R9, R14, 0x1, R63, P1 ;  /* 0x000000010e097824 */ /* 0x000fe200008e063f */
[----:B------:R-:W-:Y:S01]  /*94c0*/  IADD3 R10, P6, PT, R13, R60, RZ ;  /* 0x0000003c0d0a7210 */ /* 0x000fe20007fde0ff */
[----:B------:R5:W-:Y:S01]  /*94d0*/  @P5 STG.E.U8 desc[UR22][R6.64], R19 ;  /* 0x0000001306005986 */ /* 0x000be2000c101116 */
[----:B----4-:R-:W-:Y:S01]  /*94e0*/  ISETP.LT.AND P5, PT, R3, UR6, !P2 ;  /* 0x0000000603007c0c */ /* 0x010fe2000d7a1270 */
[----:B-1----:R-:W-:Y:S01]  /*94f0*/  VIADD R15, R13, UR9 ;  /* 0x000000090d0f7c36 */ /* 0x002fe20008000000 */
[----:B------:R-:W-:Y:S01]  /*9500*/  PRMT R17, R24, 0x7771, RZ ;  /* 0x0000777118117816 */ /* 0x000fe200000000ff */
[----:B------:R-:W1:Y:S01]  /*9510*/  LDCU UR6, c[0x0][0x398] ;  /* 0x00007300ff0677ac */ /* 0x000e620008000800 */
[----:B0-----:R-:W-:Y:S01]  /*9520*/  ISETP.GE.AND P1, PT, R11, UR4, PT ;  /* 0x000000040b007c0c */ /* 0x001fe2000bf26270 */
[----:B------:R-:W-:Y:S01]  /*9530*/  IMAD.X R11, R12, 0x1, R61, P6 ;  /* 0x000000010c0b7824 */ /* 0x000fe200030e063d */
[----:B------:R-:W0:Y:S01]  /*9540*/  LDCU UR4, c[0x0][0x39c] ;  /* 0x00007380ff0477ac */ /* 0x000e220008000800 */
[----:B------:R-:W-:-:S02]  /*9550*/  SHF.R.S32.HI R14, RZ, 0x1f, R15 ;  /* 0x0000001fff0e7819 */ /* 0x000fc4000001140f */
[----:B-----5:R-:W-:Y:S01]  /*9560*/  PRMT R19, R20, 0x7770, RZ ;  /* 0x0000777014137816 */ /* 0x020fe200000000ff */
[----:B------:R-:W-:Y:S01]  /*9570*/  VIADD R7, R0, 0x25 ;  /* 0x0000002500077836 */ /* 0x000fe20000000000 */
[----:B------:R-:W-:-:S03]  /*9580*/  IADD3 R6, P6, PT, R15, R60, RZ ;  /* 0x0000003c0f067210 */ /* 0x000fc60007fde0ff */
[----:B------:R4:W-:Y:S01]  /*9590*/  @P4 STG.E.U8 desc[UR22][R8.64], R19 ;  /* 0x0000001308004986 */ /* 0x0009e2000c101116 */
[----:B------:R-:W-:Y:S01]  /*95a0*/  ISETP.LT.AND P4, PT, R2, UR12, !P2 ;  /* 0x0000000c02007c0c */ /* 0x000fe2000d781270 */
[----:B------:R-:W5:Y:S01]  /*95b0*/  LDCU UR12, c[0x0][0x398] ;  /* 0x00007300ff0c77ac */ /* 0x000f620008000800 */
[----:B------:R-:W-:Y:S01]  /*95c0*/  IADD3 R4, P2, PT, R13, R62, RZ ;  /* 0x0000003e0d047210 */ /* 0x000fe20007f5e0ff */
[----:B------:R1:W-:Y:S01]  /*95d0*/  @P5 STG.E.U8 desc[UR22][R10.64], R17 ;  /* 0x000000110a005986 */ /* 0x0003e2000c101116 */
[----:B--2---:R-:W-:Y:S01]  /*95e0*/  ISETP.LT.AND P5, PT, R3, UR10, !P3 ;  /* 0x0000000a03007c0c */ /* 0x004fe2000dfa1270 */
[----:B------:R-:W-:Y:S01]  /*95f0*/  VIADD R13, R15, UR9 ;  /* 0x000000090f0d7c36 */ /* 0x000fe20008000000 */
[----:B------:R-:W2:Y:S01]  /*9600*/  LDCU UR10, c[0x0][0x398] ;  /* 0x00007300ff0a77ac */ /* 0x000ea20008000800 */
[----:B------:R-:W-:Y:S01]  /*9610*/  IMAD.X R5, R12, 0x1, R63, P2 ;  /* 0x000000010c057824 */ /* 0x000fe200010e063f */
[----:B0-----:R-:W-:Y:S01]  /*9620*/  ISETP.GE.AND P2, PT, R7, UR4, PT ;  /* 0x0000000407007c0c */ /* 0x001fe2000bf46270 */
[----:B------:R-:W-:Y:S01]  /*9630*/  IMAD.X R7, R14, 0x1, R61, P6 ;  /* 0x000000010e077824 */ /* 0x000fe200030e063d */
[----:B------:R-:W0:Y:S01]  /*9640*/  LDCU UR4, c[0x0][0x39c] ;  /* 0x00007380ff0477ac */ /* 0x000e220008000800 */
[----:B----4-:R-:W-:-:S02]  /*9650*/  PRMT R19, R20, 0x7771, RZ ;  /* 0x0000777114137816 */ /* 0x010fc400000000ff */
[----:B------:R-:W-:Y:S01]  /*9660*/  SHF.R.S32.HI R12, RZ, 0x1f, R13 ;  /* 0x0000001fff0c7819 */ /* 0x000fe2000001140d */
[----:B-1----:R-:W-:Y:S02]  /*9670*/  VIADD R11, R0, 0x26 ;  /* 0x00000026000b7836 */ /* 0x002fe40000000000 */
[----:B------:R1:W-:Y:S01]  /*9680*/  @P4 STG.E.U8 desc[UR22][R4.64], R19 ;  /* 0x0000001304004986 */ /* 0x0003e2000c101116 */
[----:B------:R-:W-:Y:S01]  /*9690*/  ISETP.LT.AND P4, PT, R2, UR14, !P3 ;  /* 0x0000000e02007c0c */ /* 0x000fe2000df81270 */
[----:B------:R-:W4:Y:S01]  /*96a0*/  LDCU UR14, c[0x0][0x398] ;  /* 0x00007300ff0e77ac */ /* 0x000f220008000800 */
[----:B------:R-:W-:Y:S01]  /*96b0*/  IADD3 R8, P3, PT, R15, R62, RZ ;  /* 0x0000003e0f087210 */ /* 0x000fe20007f7e0ff */
[C---:B------:R-:W-:Y:S01]  /*96c0*/  VIADD R15, R13.reuse, UR9 ;  /* 0x000000090d0f7c36 */ /* 0x040fe20008000000 */
[----:B------:R-:W-:Y:S02]  /*96d0*/  PRMT R17, R24, 0x7772, RZ ;  /* 0x0000777218117816 */ /* 0x000fe400000000ff */
[----:B------:R-:W-:Y:S01]  /*96e0*/  IADD3 R10, P6, PT, R13, R60, RZ ;  /* 0x0000003c0d0a7210 */ /* 0x000fe20007fde0ff */
[----:B------:R-:W-:Y:S01]  /*96f0*/  IMAD.X R9, R14, 0x1, R63, P3 ;  /* 0x000000010e097824 */ /* 0x000fe200018e063f */
[----:B------:R-:W-:Y:S01]  /*9700*/  SHF.R.S32.HI R14, RZ, 0x1f, R15 ;  /* 0x0000001fff0e7819 */ /* 0x000fe2000001140f */
[----:B------:R2:W-:Y:S01]  /*9710*/  @P5 STG.E.U8 desc[UR22][R6.64], R17 ;  /* 0x0000001106005986 */ /* 0x0005e2000c101116 */
[----:B------:R-:W-:Y:S01]  /*9720*/  ISETP.LT.AND P5, PT, R3, UR6, !P0 ;  /* 0x0000000603007c0c */ /* 0x000fe2000c7a1270 */
[----:B------:R-:W4:Y:S01]  /*9730*/  LDCU UR6, c[0x0][0x398] ;  /* 0x00007300ff0677ac */ /* 0x000f220008000800 */
[----:B0-----:R-:W-:Y:S01]  /*9740*/  ISETP.GE.AND P3, PT, R11, UR4, PT ;  /* 0x000000040b007c0c */ /* 0x001fe2000bf66270 */
[----:B------:R-:W-:Y:S01]  /*9750*/  IMAD.X R11, R12, 0x1, R61, P6 ;  /* 0x000000010c0b7824 */ /* 0x000fe200030e063d */
[----:B-1----:R-:W-:Y:S01]  /*9760*/  PRMT R19, R20, 0x7772, RZ ;  /* 0x0000777214137816 */ /* 0x002fe200000000ff */
[----:B------:R-:W0:Y:S04]  /*9770*/  LDCU UR4, c[0x0][0x39c] ;  /* 0x00007380ff0477ac */ /* 0x000e280008000800 */
[----:B------:R1:W-:Y:S01]  /*9780*/  @P4 STG.E.U8 desc[UR22][R8.64], R19 ;  /* 0x0000001308004986 */ /* 0x0003e2000c101116 */
[----:B---3--:R-:W-:Y:S01]  /*9790*/  ISETP.LT.AND P4, PT, R2, UR16, !P0 ;  /* 0x0000001002007c0c */ /* 0x008fe2000c781270 */
        /* <DEDUP_REMOVED lines=16> */
[----:B-----5:R-:W-:Y:S01]  /*98a0*/  ISETP.LT.AND P4, PT, R2, UR12, !P1 ;  /* 0x0000000c02007c0c */ /* 0x020fe2000cf81270 */
[----:B------:R-:W5:Y:S01]  /*98b0*/  LDCU UR12, c[0x0][0x398] ;  /* 0x00007300ff0c77ac */ /* 0x000f620008000800 */
[----:B------:R-:W-:Y:S01]  /*98c0*/  IADD3 R8, P1, PT, R15, R62, RZ ;  /* 0x0000003e0f087210 */ /* 0x000fe20007f3e0ff */
[----:B---3--:R-:W-:Y:S01]  /*98d0*/  VIADD R11, R0, 0x28 ;  /* 0x00000028000b7836 */ /* 0x008fe20000000000 */
[----:B------:R-:W-:Y:S01]  /*98e0*/  PRMT R17, R25, 0x7770, RZ ;  /* 0x0000777019117816 */ /* 0x000fe200000000ff */
[C---:B------:R-:W-:Y:S01]  /*98f0*/  VIADD R15, R13.reuse, UR9 ;  /* 0x000000090d0f7c36 */ /* 0x040fe20008000000 */
[----:B------:R-:W-:Y:S01]  /*9900*/  IADD3 R10, P6, PT, R13, R60, RZ ;  /* 0x0000003c0d0a7210 */ /* 0x000fe20007fde0ff */
[----:B------:R-:W-:-:S02]  /*9910*/  IMAD.X R9, R14, 0x1, R63, P1 ;  /* 0x000000010e097824 */ /* 0x000fc400008e063f */
[----:B------:R3:W-:Y:S01]  /*9920*/  @P5 STG.E.U8 desc[UR22][R6.64], R17 ;  /* 0x0000001106005986 */ /* 0x0007e2000c101116 */
[----:B----4-:R-:W-:Y:S01]  /*9930*/  ISETP.LT.AND P5, PT, R3, UR6, !P2 ;  /* 0x0000000603007c0c */ /* 0x010fe2000d7a1270 */
[----:B------:R-:W4:Y:S01]  /*9940*/  LDCU UR6, c[0x0][0x398] ;  /* 0x00007300ff0677ac */ /* 0x000f220008000800 */
[----:B-1----:R-:W-:Y:S02]  /*9950*/  PRMT R19, R21, 0x7770, RZ ;  /* 0x0000777015137816 */ /* 0x002fe400000000ff */
[----:B------:R-:W-:Y:S02]  /*9960*/  SHF.R.S32.HI R14, RZ, 0x1f, R15 ;  /* 0x0000001fff0e7819 */ /* 0x000fe4000001140f */
[----:B0-----:R-:W-:Y:S01]  /*9970*/  ISETP.GE.AND P1, PT, R11, UR4, PT ;  /* 0x000000040b007c0c */ /* 0x001fe2000bf26270 */
[----:B------:R-:W0:Y:S01]  /*9980*/  LDCU UR4, c[0x0][0x39c] ;  /* 0x00007380ff0477ac */ /* 0x000e220008000800 */
[----:B------:R1:W-:Y:S01]  /*9990*/  @P4 STG.E.U8 desc[UR22][R8.64], R19 ;  /* 0x0000001308004986 */ /* 0x0003e2000c101116 */
[----:B------:R-:W-:Y:S01]  /*99a0*/  ISETP.LT.AND P4, PT, R2, UR14, !P2 ;  /* 0x0000000e02007c0c */ /* 0x000fe2000d781270 */
        /* <DEDUP_REMOVED lines=19> */
[----:B----4-:R-:W-:Y:S01]  /*9ae0*/  VIADD R11, R0, 0x2a ;  /* 0x0000002a000b7836 */ /* 0x010fe20000000000 */
[----:B------:R-:W-:Y:S01]  /*9af0*/  PRMT R17, R25, 0x7772, RZ ;  /* 0x0000777219117816 */ /* 0x000fe200000000ff */
[C---:B------:R-:W-:Y:S01]  /*9b00*/  VIADD R15, R13.reuse, UR9 ;  /* 0x000000090d0f7c36 */ /* 0x040fe20008000000 */
[----:B------:R-:W-:Y:S01]  /*9b10*/  IADD3 R10, P6, PT, R13, R60, RZ ;  /* 0x0000003c0d0a7210 */ /* 0x000fe20007fde0ff */
[----:B------:R-:W-:Y:S01]  /*9b20*/  IMAD.X R9, R14, 0x1, R63, P3 ;  /* 0x000000010e097824 */ /* 0x000fe200018e063f */
[----:B------:R-:W-:Y:S01]  /*9b30*/  PRMT R25, R25, 0x7773, RZ ;  /* 0x0000777319197816 */ /* 0x000fe200000000ff */
[----:B------:R4:W-:Y:S01]  /*9b40*/  @P5 STG.E.U8 desc[UR22][R6.64], R17 ;  /* 0x0000001106005986 */ /* 0x0009e2000c101116 */
[----:B------:R-:W-:Y:S01]  /*9b50*/  ISETP.LT.AND P5, PT, R3, UR6, !P0 ;  /* 0x0000000603007c0c */ /* 0x000fe2000c7a1270 */
[----:B------:R-:W1:Y:S01]  /*9b60*/  LDCU UR6, c[0x0][0x398] ;  /* 0x00007300ff0677ac */ /* 0x000e620008000800 */
[----:B------:R-:W-:-:S02]  /*9b70*/  SHF.R.S32.HI R14, RZ, 0x1f, R15 ;  /* 0x0000001fff0e7819 */ /* 0x000fc4000001140f */
[----:B--2---:R-:W-:Y:S01]  /*9b80*/  PRMT R19, R22, 0x7770, RZ ;  /* 0x0000777016137816 */ /* 0x004fe200000000ff */
[----:B------:R-:W2:Y:S01]  /*9b90*/  LDCU UR16, c[0x0][0x398] ;  /* 0x00007300ff1077ac */ /* 0x000ea20008000800 */
[----:B0-----:R-:W-:Y:S01]  /*9ba0*/  ISETP.GE.AND P3, PT, R11, UR4, PT ;  /* 0x000000040b007c0c */ /* 0x001fe2000bf66270 */
[----:B------:R-:W-:Y:S01]  /*9bb0*/  IMAD.X R11, R12, 0x1, R61, P6 ;  /* 0x000000010c0b7824 */ /* 0x000fe200030e063d */
[----:B------:R-:W0:Y:S01]  /*9bc0*/  LDCU UR4, c[0x0][0x39c] ;  /* 0x00007380ff0477ac */ /* 0x000e220008000800 */
[C---:B----4-:R-:W-:Y:S01]  /*9bd0*/  PRMT R17, R21.reuse, 0x7772, RZ ;  /* 0x0000777215117816 */ /* 0x050fe200000000ff */
[----:B------:R-:W-:Y:S01]  /*9be0*/  VIADD R7, R0, 0x2b ;  /* 0x0000002b00077836 */ /* 0x000fe20000000000 */
[----:B------:R-:W-:Y:S02]  /*9bf0*/  PRMT R21, R21, 0x7773, RZ ;  /* 0x0000777315157816 */ /* 0x000fe400000000ff */
[----:B------:R-:W-:Y:S01]  /*9c00*/  IADD3 R6, P6, PT, R15, R60, RZ ;  /* 0x0000003c0f067210 */ /* 0x000fe20007fde0ff */
[----:B------:R-:W-:Y:S01]  /*9c10*/  @P4 STG.E.U8 desc[UR22][R8.64], R17 ;  /* 0x0000001108004986 */ /* 0x000fe2000c101116 */
[----:B-----5:R-:W-:Y:S01]  /*9c20*/  ISETP.LT.AND P4, PT, R2, UR12, !P0 ;  /* 0x0000000c02007c0c */ /* 0x020fe2000c781270 */
[----:B------:R-:W4:Y:S01]  /*9c30*/  LDCU UR12, c[0x0][0x398] ;  /* 0x00007300ff0c77ac */ /* 0x000f220008000800 */
[----:B------:R-:W-:Y:S01]  /*9c40*/  IADD3 R4, P0, PT, R13, R62, RZ ;  /* 0x0000003e0d047210 */ /* 0x000fe20007f1e0ff */
[----:B------:R5:W-:Y:S01]  /*9c50*/  @P5 STG.E.U8 desc[UR22][R10.64], R25 ;  /* 0x000000190a005986 */ /* 0x000be2000c101116 */
[----:B-1----:R-:W-:Y:S01]  /*9c60*/  ISETP.LT.AND P5, PT, R3, UR10, !P1 ;  /* 0x0000000a03007c0c */ /* 0x002fe2000cfa1270 */
[----:B------:R-:W-:Y:S01]  /*9c70*/  VIADD R13, R15, UR9 ;  /* 0x000000090f0d7c36 */ /* 0x000fe20008000000 */
[----:B------:R-:W1:Y:S01]  /*9c80*/  LDCU UR10, c[0x0][0x398] ;  /* 0x00007300ff0a77ac */ /* 0x000e620008000800 */
[----:B------:R-:W-:Y:S01]  /*9c90*/  IMAD.X R5, R12, 0x1, R63, P0 ;  /* 0x000000010c057824 */ /* 0x000fe200000e063f */
[----:B0-----:R-:W-:Y:S01]  /*9ca0*/  ISETP.GE.AND P0, PT, R7, UR4, PT ;  /* 0x0000000407007c0c */ /* 0x001fe2000bf06270 */
[----:B------:R-:W0:Y:S01]  /*9cb0*/  LDCU UR4, c[0x0][0x39c] ;  /* 0x00007380ff0477ac */ /* 0x000e220008000800 */
[----:B------:R-:W-:-:S03]  /*9cc0*/  IMAD.X R7, R14, 0x1, R61, P6 ;  /* 0x000000010e077824 */ /* 0x000fc600030e063d */
[----:B------:R0:W-:Y:S01]  /*9cd0*/  @P4 STG.E.U8 desc[UR22][R4.64], R21 ;  /* 0x0000001504004986 */ /* 0x0001e2000c101116 */
[----:B---3--:R-:W-:Y:S01]  /*9ce0*/  ISETP.LT.AND P4, PT, R2, UR14, !P1 ;  /* 0x0000000e02007c0c */ /* 0x008fe2000cf81270 */
[----:B-----5:R-:W-:Y:S01]  /*9cf0*/  VIADD R11, R0, 0x2c ;  /* 0x0000002c000b7836 */ /* 0x020fe20000000000 */
[----:B------:R-:W-:Y:S01]  /*9d00*/  IADD3 R8, P1, PT, R15, R62, RZ ;  /* 0x0000003e0f087210 */ /* 0x000fe20007f3e0ff */
[C---:B------:R-:W-:Y:S01]  /*9d10*/  VIADD R15, R13.reuse, UR9 ;  /* 0x000000090d0f7c36 */ /* 0x040fe20008000000 */
[----:B------:R-:W-:Y:S01]  /*9d20*/  PRMT R17, R26, 0x7770, RZ ;  /* 0x000077701a117816 */ /* 0x000fe200000000ff */
[----:B------:R-:W3:Y:S01]  /*9d30*/  LDCU UR14, c[0x0][0x398] ;  /* 0x00007300ff0e77ac */ /* 0x000ee20008000800 */
[----:B------:R-:W-:Y:S01]  /*9d40*/  SHF.R.S32.HI R12, RZ, 0x1f, R13 ;  /* 0x0000001fff0c7819 */ /* 0x000fe2000001140d */
[----:B------:R-:W-:Y:S01]  /*9d50*/  IMAD.X R9, R14, 0x1, R63, P1 ;  /* 0x000000010e097824 */ /* 0x000fe200008e063f */
[----:B------:R-:W-:Y:S01]  /*9d60*/  IADD3 R10, P6, PT, R13, R60, RZ ;  /* 0x0000003c0d0a7210 */ /* 0x000fe20007fde0ff */
[----:B------:R5:W-:Y:S01]  /*9d70*/  @P5 STG.E.U8 desc[UR22][R6.64], R17 ;  /* 0x0000001106005986 */ /* 0x000be2000c101116 */
[----:B------:R-:W-:Y:S01]  /*9d80*/  ISETP.LT.AND P5, PT, R3, UR6, !P2 ;  /* 0x0000000603007c0c */ /* 0x000fe2000d7a1270 */
[----:B------:R-:W3:Y:S01]  /*9d90*/  LDCU UR6, c[0x0][0x398] ;  /* 0x00007300ff0677ac */ /* 0x000ee20008000800 */
[----:B------:R-:W-:Y:S01]  /*9da0*/  SHF.R.S32.HI R14, RZ, 0x1f, R15 ;  /* 0x0000001fff0e7819 */ /* 0x000fe2000001140f */
[----:B------:R1:W-:Y:S01]  /*9db0*/  @P4 STG.E.U8 desc[UR22][R8.64], R19 ;  /* 0x0000001308004986 */ /* 0x0003e2000c101116 */
[----:B--2---:R-:W-:Y:S01]  /*9dc0*/  ISETP.LT.AND P4, PT, R2, UR16, !P2 ;  /* 0x0000001002007c0c */ /* 0x004fe2000d781270 */
[----:B------:R-:W2:Y:S01]  /*9dd0*/  LDCU UR16, c[0x0][0x398] ;  /* 0x00007300ff1077ac */ /* 0x000ea20008000800 */
[----:B0-----:R-:W-:Y:S01]  /*9de0*/  ISETP.GE.AND P1, PT, R11, UR4, PT ;  /* 0x000000040b007c0c */ /* 0x001fe2000bf26270 */
[----:B------:R-:W-:Y:S01]  /*9df0*/  IMAD.X R11, R12, 0x1, R61, P6 ;  /* 0x000000010c0b7824 */ /* 0x000fe200030e063d */
[----:B------:R-:W-:Y:S01]  /*9e00*/  IADD3 R4, P2, PT, R13, R62, RZ ;  /* 0x0000003e0d047210 */ /* 0x000fe20007f5e0ff */
[----:B------:R-:W0:Y:S01]  /*9e10*/  LDCU UR4, c[0x0][0x39c] ;  /* 0x00007380ff0477ac */ /* 0x000e220008000800 */
[C---:B------:R-:W-:Y:S01]  /*9e20*/  VIADD R13, R15.reuse, UR9 ;  /* 0x000000090f0d7c36 */ /* 0x040fe20008000000 */
[----:B-----5:R-:W-:Y:S01]  /*9e30*/  PRMT R17, R26, 0x7771, RZ ;  /* 0x000077711a117816 */ /* 0x020fe200000000ff */
[----:B------:R-:W-:Y:S01]  /*9e40*/  VIADD R7, R0, 0x2d ;  /* 0x0000002d00077836 */ /* 0x000fe20000000000 */
[----:B------:R-:W-:Y:S01]  /*9e50*/  IADD3 R6, P6, PT, R15, R60, RZ ;  /* 0x0000003c0f067210 */ /* 0x000fe20007fde0ff */
[----:B------:R-:W-:Y:S01]  /*9e60*/  IMAD.X R5, R12, 0x1, R63, P2 ;  /* 0x000000010c057824 */ /* 0x000fe200010e063f */
[----:B-1----:R-:W-:Y:S01]  /*9e70*/  PRMT R19, R22, 0x7771, RZ ;  /* 0x0000777116137816 */ /* 0x002fe200000000ff */
[----:B------:R1:W-:Y:S01]  /*9e80*/  @P5 STG.E.U8 desc[UR22][R10.64], R17 ;  /* 0x000000110a005986 */ /* 0x0003e2000c101116 */
[----:B------:R-:W-:Y:S01]  /*9e90*/  ISETP.LT.AND P5, PT, R3, UR10, !P3 ;  /* 0x0000000a03007c0c */ /* 0x000fe2000dfa1270 */
[----:B------:R-:W5:Y:S01]  /*9ea0*/  LDCU UR10, c[0x0][0x398] ;  /* 0x00007300ff0a77ac */ /* 0x000f620008000800 */
[----:B------:R-:W-:Y:S01]  /*9eb0*/  SHF.R.S32.HI R12, RZ, 0x1f, R13 ;  /* 0x0000001fff0c7819 */ /* 0x000fe2000001140d */
[----:B------:R2:W-:Y:S01]  /*9ec0*/  @P4 STG.E.U8 desc[UR22][R4.64], R19 ;  /* 0x0000001304004986 */ /* 0x0005e2000c101116 */
[----:B----4-:R-:W-:Y:S01]  /*9ed0*/  ISETP.LT.AND P4, PT, R2, UR12, !P3 ;  /* 0x0000000c02007c0c */ /* 0x010fe2000df81270 */
[----:B------:R-:W4:Y:S01]  /*9ee0*/  LDCU UR12, c[0x0][0x398] ;  /* 0x00007300ff0c77ac */ /* 0x000f220008000800 */
[----:B------:R-:W-:Y:S01]  /*9ef0*/  IADD3 R8, P3, PT, R15, R62, RZ ;  /* 0x0000003e0f087210 */ /* 0x000fe20007f7e0ff */
[----:B------:R-:W-:Y:S01]  /*9f00*/  VIADD R15, R13, UR9 ;  /* 0x000000090d0f7c36 */ /* 0x000fe20008000000 */
[----:B------:R-:W-:-:S02]  /*9f10*/  PRMT R21, R39, 0x7771, RZ ;  /* 0x0000777127157816 */ /* 0x000fc400000000ff */
[----:B0-----:R-:W-:Y:S01]  /*9f20*/  ISETP.GE.AND P2, PT, R7, UR4, PT ;  /* 0x0000000407007c0c */ /* 0x001fe2000bf46270 */
[----:B------:R-:W0:Y:S01]  /*9f30*/  LDCU UR4, c[0x0][0x39c] ;  /* 0x00007380ff0477ac */ /* 0x000e220008000800 */
[----:B-1----:R-:W-:Y:S01]  /*9f40*/  VIADD R11, R0, 0x2e ;  /* 0x0000002e000b7836 */ /* 0x002fe20000000000 */
[----:B------:R-:W-:Y:S01]  /*9f50*/  PRMT R17, R26, 0x7772, RZ ;  /* 0x000077721a117816 */ /* 0x000fe200000000ff */
[----:B------:R-:W-:Y:S01]  /*9f60*/  IMAD.X R9, R14, 0x1, R63, P3 ;  /* 0x000000010e097824 */ /* 0x000fe200018e063f */
[----:B--2---:R-:W-:Y:S01]  /*9f70*/  PRMT R19, R22, 0x7772, RZ ;  /* 0x0000777216137816 */ /* 0x004fe200000000ff */
[----:B------:R-:W-:Y:S01]  /*9f80*/  IMAD.X R7, R14, 0x1, R61, P6 ;  /* 0x000000010e077824 */ /* 0x000fe200030e063d */
[----:B------:R-:W-:Y:S02]  /*9f90*/  IADD3 R10, P6, PT, R13, R60, RZ ;  /* 0x0000003c0d0a7210 */ /* 0x000fe40007fde0ff */
[----:B------:R-:W-:Y:S02]  /*9fa0*/  SHF.R.S32.HI R14, RZ, 0x1f, R15 ;  /* 0x0000001fff0e7819 */ /* 0x000fe4000001140f */
[----:B------:R1:W-:Y:S01]  /*9fb0*/  @P5 STG.E.U8 desc[UR22][R6.64], R17 ;  /* 0x0000001106005986 */ /* 0x0003e2000c101116 */
[----:B---3--:R-:W-:Y:S01]  /*9fc0*/  ISETP.LT.AND P5, PT, R3, UR6, !P0 ;  /* 0x0000000603007c0c */ /* 0x008fe2000c7a1270 */
[----:B------:R-:W2:Y:S02]  /*9fd0*/  LDCU UR6, c[0x0][0x398] ;  /* 0x00007300ff0677ac */ /* 0x000ea40008000800 */
[----:B------:R3:W-:Y:S01]  /*9fe0*/  @P4 STG.E.U8 desc[UR22][R8.64], R19 ;  /* 0x0000001308004986 */ /* 0x0007e2000c101116 */
[----:B------:R-:W-:Y:S01]  /*9ff0*/  ISETP.LT.AND P4, PT, R2, UR14, !P0 ;  /* 0x0000000e02007c0c */ /* 0x000fe2000c781270 */
[----:B------:R-:W2:Y:S01]  /*a000*/  LDCU UR14, c[0x0][0x398] ;  /* 0x00007300ff0e77ac */ /* 0x000ea20008000800 */
[----:B------:R-:W-:Y:S01]  /*a010*/  IADD3 R4, P0, PT, R13, R62, RZ ;  /* 0x0000003e0d047210 */ /* 0x000fe20007f1e0ff */
[----:B------:R-:W-:Y:S01]  /*a020*/  VIADD R13, R15, UR9 ;  /* 0x000000090f0d7c36 */ /* 0x000fe20008000000 */
[----:B0-----:R-:W-:Y:S01]  /*a030*/  ISETP.GE.AND P3, PT, R11, UR4, PT ;  /* 0x000000040b007c0c */ /* 0x001fe2000bf66270 */
[----:B------:R-:W0:Y:S01]  /*a040*/  LDCU UR4, c[0x0][0x39c] ;  /* 0x00007380ff0477ac */ /* 0x000e220008000800 */
[----:B------:R-:W-:Y:S01]  /*a050*/  IMAD.X R11, R12, 0x1, R61, P6 ;  /* 0x000000010c0b7824 */ /* 0x000fe200030e063d */
[----:B-1----:R-:W-:Y:S01]  /*a060*/  PRMT R17, R26, 0x7773, RZ ;  /* 0x000077731a117816 */ /* 0x002fe200000000ff */
        /* <DEDUP_REMOVED lines=8> */
[----:B------:R5:W-:Y:S01]  /*a0f0*/  @P4 STG.E.U8 desc[UR22][R4.64], R19 ;  /* 0x0000001304004986 */ /* 0x000be2000c101116 */
[----:B------:R-:W-:Y:S01]  /*a100*/  ISETP.LT.AND P4, PT, R2, UR16, !P1 ;  /* 0x0000001002007c0c */ /* 0x000fe2000cf81270 */
[----:B------:R-:W3:Y:S01]  /*a110*/  LDCU UR16, c[0x0][0x398] ;  /* 0x00007300ff1077ac */ /* 0x000ee20008000800 */
[----:B------:R-:W-:Y:S01]  /*a120*/  IADD3 R8, P1, PT, R15, R62, RZ ;  /* 0x0000003e0f087210 */ /* 0x000fe20007f3e0ff */
[----:B------:R-:W-:Y:S01]  /*a130*/  VIADD R15, R13, UR9 ;  /* 0x000000090d0f7c36 */ /* 0x000fe20008000000 */
[----:B0-----:R-:W-:Y:S01]  /*a140*/  ISETP.GE.AND P0, PT, R7, UR4, PT ;  /* 0x0000000407007c0c */ /* 0x001fe2000bf06270 */
[----:B------:R-:W0:Y:S01]  /*a150*/  LDCU UR4, c[0x0][0x39c] ;  /* 0x00007380ff0477ac */ /* 0x000e220008000800 */
[----:B-1----:R-:W-:Y:S01]  /*a160*/  VIADD R11, R0, 0x30 ;  /* 0x00000030000b7836 */ /* 0x002fe20000000000 */
[----:B------:R-:W-:Y:S01]  /*a170*/  PRMT R17, R27, 0x7770, RZ ;  /* 0x000077701b117816 */ /* 0x000fe200000000ff */
[C---:B------:R-:W-:Y:S01]  /*a180*/  IMAD.X R9, R14.reuse, 0x1, R63, P1 ;  /* 0x000000010e097824 */ /* 0x040fe200008e063f */
[----:B-----5:R-:W-:Y:S01]  /*a190*/  PRMT R19, R23, 0x7770, RZ ;  /* 0x0000777017137816 */ /* 0x020fe200000000ff */
[----:B------:R-:W-:Y:S01]  /*a1a0*/  IMAD.X R7, R14, 0x1, R61, P6 ;  /* 0x000000010e077824 */ /* 0x000fe200030e063d */
[----:B------:R-:W-:-:S02]  /*a1b0*/  IADD3 R10, P6, PT, R13, R60, RZ ;  /* 0x0000003c0d0a7210 */ /* 0x000fc40007fde0ff */
[----:B------:R-:W-:Y:S02]  /*a1c0*/  SHF.R.S32.HI R14, RZ, 0x1f, R15 ;  /* 0x0000001fff0e7819 */ /* 0x000fe4000001140f */
[----:B------:R1:W-:Y:S01]  /*a1d0*/  @P5 STG.E.U8 desc[UR22][R6.64], R17 ;  /* 0x0000001106005986 */ /* 0x0003e2000c101116 */
[----:B--2---:R-:W-:Y:S01]  /*a1e0*/  ISETP.LT.AND P5, PT, R3, UR6, !P2 ;  /* 0x0000000603007c0c */ /* 0x004fe2000d7a1270 */
[----:B------:R-:W2:Y:S02]  /*a1f0*/  LDCU UR6, c[0x0][0x398] ;  /* 0x00007300ff0677ac */ /* 0x000ea40008000800 */
[----:B------:R5:W-:Y:S01]  /*a200*/  @P4 STG.E.U8 desc[UR22][R8.64], R19 ;  /* 0x0000001308004986 */ /* 0x000be2000c101116 */
[----:B----4-:R-:W-:Y:S01]  /*a210*/  ISETP.LT.AND P4, PT, R2, UR12, !P2 ;  /* 0x0000000c02007c0c */ /* 0x010fe2000d781270 */
[----:B------:R-:W4:Y:S01]  /*a220*/  LDCU UR12, c[0x0][0x398] ;  /* 0x00007300ff0c77ac */ /* 0x000f220008000800 */
        /* <DEDUP_REMOVED lines=9> */
[----:B-----5:R-:W-:Y:S01]  /*a2c0*/  PRMT R19, R23, 0x7771, RZ ;  /* 0x0000777117137816 */ /* 0x020fe200000000ff */
[----:B------:R1:W-:Y:S01]  /*a2d0*/  @P5 STG.E.U8 desc[UR22][R10.64], R17 ;  /* 0x000000110a005986 */ /* 0x0003e2000c101116 */
[----:B---3--:R-:W-:Y:S01]  /*a2e0*/  ISETP.LT.AND P5, PT, R3, UR10, !P3 ;  /* 0x0000000a03007c0c */ /* 0x008fe2000dfa1270 */
        /* <DEDUP_REMOVED lines=10> */
[C---:B------:R-:W-:Y:S01]  /*a390*/  PRMT R17, R27.reuse, 0x7772, RZ ;  /* 0x000077721b117816 */ /* 0x040fe200000000ff */
[C---:B------:R-:W-:Y:S01]  /*a3a0*/  IMAD.X R9, R14.reuse, 0x1, R63, P3 ;  /* 0x000000010e097824 */ /* 0x040fe200018e063f */
[----:B------:R-:W-:Y:S01]  /*a3b0*/  PRMT R27, R27, 0x7773, RZ ;  /* 0x000077731b1b7816 */ /* 0x000fe200000000ff */
[----:B------:R-:W-:Y:S01]  /*a3c0*/  IMAD.X R7, R14, 0x1, R61, P6 ;  /* 0x000000010e077824 */ /* 0x000fe200030e063d */
[----:B------:R-:W-:-:S02]  /*a3d0*/  IADD3 R10, P6, PT, R13, R60, RZ ;  /* 0x0000003c0d0a7210 */ /* 0x000fc40007fde0ff */
[----:B------:R-:W-:Y:S02]  /*a3e0*/  SHF.R.S32.HI R14, RZ, 0x1f, R15 ;  /* 0x0000001fff0e7819 */ /* 0x000fe4000001140f */
[----:B------:R1:W-:Y:S01]  /*a3f0*/  @P5 STG.E.U8 desc[UR22][R6.64], R17 ;  /* 0x0000001106005986 */ /* 0x0003e2000c101116 */
[----:B--2---:R-:W-:Y:S01]  /*a400*/  ISETP.LT.AND P5, PT, R3, UR6, !P0 ;  /* 0x0000000603007c0c */ /* 0x004fe2000c7a1270 */
[----:B------:R-:W2:Y:S01]  /*a410*/  LDCU UR6, c[0x0][0x398] ;  /* 0x00007300ff0677ac */ /* 0x000ea20008000800 */
[----:B-----5:R-:W-:Y:S02]  /*a420*/  PRMT R19, R28, 0x7770, RZ ;  /* 0x000077701c137816 */ /* 0x020fe400000000ff */
[----:B0-----:R-:W-:Y:S01]  /*a430*/  ISETP.GE.AND P3, PT, R11, UR4, PT ;  /* 0x000000040b007c0c */ /* 0x001fe2000bf66270 */
[----:B------:R-:W0:Y:S01]  /*a440*/  LDCU UR4, c[0x0][0x39c] ;  /* 0x00007380ff0477ac */ /* 0x000e220008000800 */
[----:B------:R-:W-:Y:S01]  /*a450*/  IMAD.X R11, R12, 0x1, R61, P6 ;  /* 0x000000010c0b7824 */ /* 0x000fe200030e063d */
[C---:B-1----:R-:W-:Y:S01]  /*a460*/  PRMT R17, R23.reuse, 0x7772, RZ ;  /* 0x0000777217117816 */ /* 0x042fe200000000ff */
[----:B------:R-:W-:Y:S01]  /*a470*/  VIADD R7, R0, 0x33 ;  /* 0x0000003300077836 */ /* 0x000fe20000000000 */
[----:B------:R-:W-:-:S02]  /*a480*/  PRMT R23, R23, 0x7773, RZ ;  /* 0x0000777317177816 */ /* 0x000fc400000000ff */
[----:B------:R-:W-:Y:S01]  /*a490*/  IADD3 R6, P6, PT, R15, R60, RZ ;  /* 0x0000003c0f067210 */ /* 0x000fe20007fde0ff */
[----:B------:R1:W-:Y:S01]  /*a4a0*/  @P4 STG.E.U8 desc[UR22][R8.64], R17 ;  /* 0x0000001108004986 */ /* 0x0003e2000c101116 */
[----:B------:R-:W-:Y:S01]  /*a4b0*/  ISETP.LT.AND P4, PT, R2, UR16, !P0 ;  /* 0x0000001002007c0c */ /* 0x000fe2000c781270 */
[----:B------:R-:W5:Y:S01]  /*a4c0*/  LDCU UR16, c[0x0][0x398] ;  /* 0x00007300ff1077ac */ /* 0x000f620008000800 */
[----:B------:R-:W-:Y:S01]  /*a4d0*/  IADD3 R4, P0, PT, R13, R62, RZ ;  /* 0x0000003e0d047210 */ /* 0x000fe20007f1e0ff */
[----:B------:R2:W-:Y:S01]  /*a4e0*/  @P5 STG.E.U8 desc[UR22][R10.64], R27 ;  /* 0x0000001b0a005986 */ /* 0x0005e2000c101116 */
[----:B---3--:R-:W-:Y:S01]  /*a4f0*/  ISETP.LT.AND P5, PT, R3, UR10, !P1 ;  /* 0x0000000a03007c0c */ /* 0x008fe2000cfa1270 */
[----:B------:R-:W-:Y:S01]  /*a500*/  VIADD R13, R15, UR9 ;  /* 0x000000090f0d7c36 */ /* 0x000fe20008000000 */
[----:B------:R-:W3:Y:S01]  /*a510*/  LDCU UR10, c[0x0][0x398] ;  /* 0x00007300ff0a77ac */ /* 0x000ee20008000800 */
[----:B------:R-:W-:Y:S01]  /*a520*/  IMAD.X R5, R12, 0x1, R63, P0 ;  /* 0x000000010c057824 */ /* 0x000fe200000e063f */
[----:B0-----:R-:W-:Y:S01]  /*a530*/  ISETP.GE.AND P0, PT, R7, UR4, PT ;  /* 0x0000000407007c0c */ /* 0x001fe2000bf06270 */
[----:B------:R-:W0:Y:S01]  /*a540*/  LDCU UR4, c[0x0][0x39c] ;  /* 0x00007380ff0477ac */ /* 0x000e220008000800 */
[----:B------:R-:W-:Y:S01]  /*a550*/  IMAD.X R7, R14, 0x1, R61, P6 ;  /* 0x000000010e077824 */ /* 0x000fe200030e063d */
[----:B-1----:R-:W-:-:S02]  /*a560*/  PRMT R17, R32, 0x7770, RZ ;  /* 0x0000777020117816 */ /* 0x002fc400000000ff */
[----:B------:R-:W-:Y:S01]  /*a570*/  @P4 STG.E.U8 desc[UR22][R4.64], R23 ;  /* 0x0000001704004986 */ /* 0x000fe2000c101116 */
[----:B----4-:R-:W-:Y:S01]  /*a580*/  ISETP.LT.AND P4, PT, R2, UR12, !P1 ;  /* 0x0000000c02007c0c */ /* 0x010fe2000cf81270 */
[----:B--2---:R-:W-:Y:S01]  /*a590*/  VIADD R11, R0, 0x34 ;  /* 0x00000034000b7836 */ /* 0x004fe20000000000 */
[----:B------:R-:W-:Y:S01]  /*a5a0*/  IADD3 R8, P1, PT, R15, R62, RZ ;  /* 0x0000003e0f087210 */ /* 0x000fe20007f3e0ff */
[----:B------:R1:W-:Y:S01]  /*a5b0*/  @P5 STG.E.U8 desc[UR22][R6.64], R17 ;  /* 0x0000001106005986 */ /* 0x0003e2000c101116 */
[----:B------:R-:W-:Y:S01]  /*a5c0*/  ISETP.LT.AND P5, PT, R3, UR6, !P2 ;  /* 0x0000000603007c0c */ /* 0x000fe2000d7a1270 */
[C---:B------:R-:W-:Y:S01]  /*a5d0*/  VIADD R15, R13.reuse, UR9 ;  /* 0x000000090d0f7c36 */ /* 0x040fe20008000000 */
[----:B------:R-:W-:Y:S01]  /*a5e0*/  SHF.R.S32.HI R12, RZ, 0x1f, R13 ;  /* 0x0000001fff0c7819 */ /* 0x000fe2000001140d */
[----:B------:R-:W-:Y:S01]  /*a5f0*/  IMAD.X R9, R14, 0x1, R63, P1 ;  /* 0x000000010e097824 */ /* 0x000fe200008e063f */
[----:B------:R-:W-:Y:S01]  /*a600*/  IADD3 R10, P6, PT, R13, R60, RZ ;  /* 0x0000003c0d0a7210 */ /* 0x000fe20007fde0ff */
[----:B------:R-:W2:Y:S01]  /*a610*/  LDCU UR6, c[0x0][0x398] ;  /* 0x00007300ff0677ac */ /* 0x000ea20008000800 */
[----:B------:R-:W-:-:S03]  /*a620*/  SHF.R.S32.HI R14, RZ, 0x1f, R15 ;  /* 0x0000001fff0e7819 */ /* 0x000fc6000001140f */
[----:B------:R4:W-:Y:S01]  /*a630*/  @P4 STG.E.U8 desc[UR22][R8.64], R19 ;  /* 0x0000001308004986 */ /* 0x0009e2000c101116 */
[----:B0-----:R-:W-:Y:S01]  /*a640*/  ISETP.GE.AND P1, PT, R11, UR4, PT ;  /* 0x000000040b007c0c */ /* 0x001fe2000bf26270 */
[----:B------:R-:W0:Y:S01]  /*a650*/  LDCU UR4, c[0x0][0x39c] ;  /* 0x00007380ff0477ac */ /* 0x000e220008000800 */
[----:B------:R-:W-:Y:S01]  /*a660*/  ISETP.LT.AND P4, PT, R2, UR14, !P2 ;  /* 0x0000000e02007c0c */ /* 0x000fe2000d781270 */
[----:B-1----:R-:W-:Y:S01]  /*a670*/  VIADD R7, R0, 0x35 ;  /* 0x0000003500077836 */ /* 0x002fe20000000000 */
[----:B------:R-:W-:Y:S01]  /*a680*/  IADD3 R4, P2, PT, R13, R62, RZ ;  /* 0x0000003e0d047210 */ /* 0x000fe20007f5e0ff */
[----:B------:R-:W-:Y:S01]  /*a690*/  IMAD.X R11, R12, 0x1, R61, P6 ;  /* 0x000000010c0b7824 */ /* 0x000fe200030e063d */
[----:B------:R-:W-:Y:S01]  /*a6a0*/  PRMT R17, R32, 0x7771, RZ ;  /* 0x0000777120117816 */ /* 0x000fe200000000ff */
[----:B------:R-:W1:Y:S01]  /*a6b0*/  LDCU UR12, c[0x0][0x398] ;  /* 0x00007300ff0c77ac */ /* 0x000e620008000800 */
[----:B------:R-:W-:Y:S01]  /*a6c0*/  IADD3 R6, P6, PT, R15, R60, RZ ;  /* 0x0000003c0f067210 */ /* 0x000fe20007fde0ff */
[----:B------:R-:W-:Y:S01]  /*a6d0*/  IMAD.X R5, R12, 0x1, R63, P2 ;  /* 0x000000010c057824 */ /* 0x000fe200010e063f */
[----:B----4-:R-:W-:Y:S01]  /*a6e0*/  PRMT R19, R28, 0x7771, RZ ;  /* 0x000077711c137816 */ /* 0x010fe200000000ff */
[----:B------:R4:W-:Y:S01]  /*a6f0*/  @P5 STG.E.U8 desc[UR22][R10.64], R17 ;  /* 0x000000110a005986 */ /* 0x0009e2000c101116 */
[----:B---3--:R-:W-:Y:S01]  /*a700*/  ISETP.LT.AND P5, PT, R3, UR10, !P3 ;  /* 0x0000000a03007c0c */ /* 0x008fe2000dfa1270 */
[----:B------:R-:W-:Y:S01]  /*a710*/  VIADD R13, R15, UR9 ;  /* 0x000000090f0d7c36 */ /* 0x000fe20008000000 */
[----:B------:R-:W3:Y:S01]  /*a720*/  LDCU UR10, c[0x0][0x398] ;  /* 0x00007300ff0a77ac */ /* 0x000ee20008000800 */
[----:B------:R1:W-:Y:S01]  /*a730*/  @P4 STG.E.U8 desc[UR22][R4.64], R19 ;  /* 0x0000001304004986 */ /* 0x0003e2000c101116 */
[----:B-----5:R-:W-:-:S02]  /*a740*/  ISETP.LT.AND P4, PT, R2, UR16, !P3 ;  /* 0x0000001002007c0c */ /* 0x020fc4000df81270 */
[----:B0-----:R-:W-:Y:S01]  /*a750*/  ISETP.GE.AND P2, PT, R7, UR4, PT ;  /* 0x0000000407007c0c */ /* 0x001fe2000bf46270 */
[----:B------:R-:W0:Y:S01]  /*a760*/  LDCU UR4, c[0x0][0x39c] ;  /* 0x00007380ff0477ac */ /* 0x000e220008000800 */
[----:B------:R-:W-:Y:S01]  /*a770*/  IADD3 R8, P3, PT, R15, R62, RZ ;  /* 0x0000003e0f087210 */ /* 0x000fe20007f7e0ff */
[----:B------:R-:W-:Y:S01]  /*a780*/  IMAD.X R7, R14, 0x1, R61, P6 ;  /* 0x000000010e077824 */ /* 0x000fe200030e063d */
[----:B------:R-:W-:Y:S01]  /*a790*/  SHF.R.S32.HI R12, RZ, 0x1f, R13 ;  /* 0x0000001fff0c7819 */ /* 0x000fe2000001140d */
[----:B----4-:R-:W-:Y:S01]  /*a7a0*/  VIADD R11, R0, 0x36 ;  /* 0x00000036000b7836 */ /* 0x010fe20000000000 */
[----:B------:R-:W-:Y:S01]  /*a7b0*/  PRMT R17, R32, 0x7772, RZ ;  /* 0x0000777220117816 */ /* 0x000fe200000000ff */
[----:B------:R-:W-:Y:S01]  /*a7c0*/  IMAD.X R9, R14, 0x1, R63, P3 ;  /* 0x000000010e097824 */ /* 0x000fe200018e063f */
[----:B------:R-:W4:Y:S01]  /*a7d0*/  LDCU UR14, c[0x0][0x398] ;  /* 0x00007300ff0e77ac */ /* 0x000f220008000800 */
[----:B-1----:R-:W-:Y:S01]  /*a7e0*/  PRMT R19, R28, 0x7772, RZ ;  /* 0x000077721c137816 */ /* 0x002fe200000000ff */
[----:B------:R-:W-:Y:S01]  /*a7f0*/  VIADD R15, R13, UR9 ;  /* 0x000000090d0f7c36 */ /* 0x000fe20008000000 */
[----:B------:R1:W-:Y:S01]  /*a800*/  @P5 STG.E.U8 desc[UR22][R6.64], R17 ;  /* 0x0000001106005986 */ /* 0x0003e2000c101116 */
[----:B--2---:R-:W-:Y:S01]  /*a810*/  ISETP.LT.AND P5, PT, R3, UR6, !P0 ;  /* 0x0000000603007c0c */ /* 0x004fe2000c7a1270 */
[----:B------:R-:W2:Y:S01]  /*a820*/  LDCU UR6, c[0x0][0x398] ;  /* 0x00007300ff0677ac */ /* 0x000ea20008000800 */
[C---:B------:R-:W-:Y:S01]  /*a830*/  IADD3 R10, P6, PT, R13.reuse, R60, RZ ;  /* 0x0000003c0d0a7210 */ /* 0x040fe20007fde0ff */
        /* <DEDUP_REMOVED lines=10> */
[----:B------:R-:W-:Y:S01]  /*a8e0*/  SHF.R.S32.HI R14, RZ, 0x1f, R15 ;  /* 0x0000001fff0e7819 */ /* 0x000fe2000001140f */
[----:B------:R-:W-:Y:S01]  /*a8f0*/  IMAD.X R5, R12, 0x1, R63, P0 ;  /* 0x000000010c057824 */ /* 0x000fe200000e063f */
[----:B-----5:R-:W-:Y:S01]  /*a900*/  PRMT R19, R28, 0x7773, RZ ;  /* 0x000077731c137816 */ /* 0x020fe200000000ff */
[----:B------:R1:W-:Y:S01]  /*a910*/  @P5 STG.E.U8 desc[UR22][R10.64], R17 ;  /* 0x000000110a005986 */ /* 0x0003e2000c101116 */
[----:B---3--:R-:W-:Y:S01]  /*a920*/  ISETP.LT.AND P5, PT, R3, UR10, !P1 ;  /* 0x0000000a03007c0c */ /* 0x008fe2000cfa1270 */
[----:B------:R-:W3:Y:S01]  /*a930*/  LDCU UR10, c[0x0][0x398] ;  /* 0x00007300ff0a77ac */ /* 0x000ee20008000800 */
[C---:B------:R-:W-:Y:S01]  /*a940*/  IADD3 R6, P6, PT, R15.reuse, R60, RZ ;  /* 0x0000003c0f067210 */ /* 0x040fe20007fde0ff */
[----:B------:R5:W-:Y:S01]  /*a950*/  @P4 STG.E.U8 desc[UR22][R4.64], R19 ;  /* 0x0000001304004986 */ /* 0x000be2000c101116 */
[----:B----4-:R-:W-:Y:S01]  /*a960*/  ISETP.LT.AND P4, PT, R2, UR14, !P1 ;  /* 0x0000000e02007c0c */ /* 0x010fe2000cf81270 */
[----:B------:R-:W4:Y:S01]  /*a970*/  LDCU UR12, c[0x0][0x398] ;  /* 0x00007300ff0c77ac */ /* 0x000f220008000800 */
[----:B------:R-:W-:Y:S01]  /*a980*/  IADD3 R8, P1, PT, R15, R62, RZ ;  /* 0x0000003e0f087210 */ /* 0x000fe20007f3e0ff */
[----:B------:R-:W-:Y:S01]  /*a990*/  VIADD R15, R13, UR9 ;  /* 0x000000090d0f7c36 */ /* 0x000fe20008000000 */
[----:B------:R-:W-:Y:S01]  /*a9a0*/  SHF.R.S32.HI R12, RZ, 0x1f, R13 ;  /* 0x0000001fff0c7819 */ /* 0x000fe2000001140d */
[----:B------:R-:W3:Y:S01]  /*a9b0*/  LDCU UR14, c[0x0][0x398] ;  /* 0x00007300ff0e77ac */ /* 0x000ee20008000800 */
[----:B0-----:R-:W-:Y:S01]  /*a9c0*/  ISETP.GE.AND P0, PT, R7, UR4, PT ;  /* 0x0000000407007c0c */ /* 0x001fe2000bf06270 */
[----:B-1----:R-:W-:Y:S01]  /*a9d0*/  VIADD R11, R0, 0x38 ;  /* 0x00000038000b7836 */ /* 0x002fe20000000000 */
[----:B------:R-:W-:Y:S01]  /*a9e0*/  PRMT R17, R33, 0x7770, RZ ;  /* 0x0000777021117816 */ /* 0x000fe200000000ff */
[----:B------:R-:W0:Y:S01]  /*a9f0*/  LDCU UR4, c[0x0][0x39c] ;  /* 0x00007380ff0477ac */ /* 0x000e220008000800 */
        /* <DEDUP_REMOVED lines=15> */
[----:B-1----:R-:W-:Y:S01]  /*aaf0*/  VIADD R7, R0, 0x39 ;  /* 0x0000003900077836 */ /* 0x002fe20000000000 */
[----:B------:R-:W-:Y:S01]  /*ab00*/  PRMT R17, R33, 0x7771, RZ ;  /* 0x0000777121117816 */ /* 0x000fe200000000ff */
[----:B------:R-:W-:-:S02]  /*ab10*/  IMAD.X R5, R12, 0x1, R63, P2 ;  /* 0x000000010c057824 */ /* 0x000fc400010e063f */
[----:B------:R-:W-:Y:S01]  /*ab20*/  IMAD.X R11, R12, 0x1, R61, P6 ;  /* 0x000000010c0b7824 */ /* 0x000fe200030e063d */
[----:B-----5:R-:W-:Y:S02]  /*ab30*/  PRMT R19, R29, 0x7771, RZ ;  /* 0x000077711d137816 */ /* 0x020fe400000000ff */
[----:B------:R-:W-:Y:S02]  /*ab40*/  IADD3 R6, P6, PT, R15, R60, RZ ;  /* 0x0000003c0f067210 */ /* 0x000fe40007fde0ff */
[----:B------:R1:W-:Y:S01]  /*ab50*/  @P5 STG.E.U8 desc[UR22][R10.64], R17 ;  /* 0x000000110a005986 */ /* 0x0003e2000c101116 */
[----:B---3--:R-:W-:Y:S01]  /*ab60*/  ISETP.LT.AND P5, PT, R3, UR10, !P3 ;  /* 0x0000000a03007c0c */ /* 0x008fe2000dfa1270 */
[----:B------:R-:W3:Y:S01]  /*ab70*/  LDCU UR10, c[0x0][0x398] ;  /* 0x00007300ff0a77ac */ /* 0x000ee20008000800 */
[----:B------:R-:W-:Y:S01]  /*ab80*/  SHF.R.S32.HI R12, RZ, 0x1f, R13 ;  /* 0x0000001fff0c7819 */ /* 0x000fe2000001140d */
        /* <DEDUP_REMOVED lines=12> */
[----:B------:R-:W-:Y:S01]  /*ac50*/  PRMT R33, R33, 0x7773, RZ ;  /* 0x0000777321217816 */ /* 0x000fe200000000ff */
[----:B------:R1:W-:Y:S01]  /*ac60*/  @P5 STG.E.U8 desc[UR22][R6.64], R17 ;  /* 0x0000001106005986 */ /* 0x0003e2000c101116 */
[----:B--2---:R-:W-:Y:S01]  /*ac70*/  ISETP.LT.AND P5, PT, R3, UR6, !P0 ;  /* 0x0000000603007c0c */ /* 0x004fe2000c7a1270 */
[----:B------:R-:W2:Y:S01]  /*ac80*/  LDCU UR6, c[0x0][0x398] ;  /* 0x00007300ff0677ac */ /* 0x000ea20008000800 */
[----:B------:R-:W-:-:S02]  /*ac90*/  SHF.R.S32.HI R14, RZ, 0x1f, R15 ;  /* 0x0000001fff0e7819 */ /* 0x000fc4000001140f */
[----:B-----5:R-:W-:Y:S02]  /*aca0*/  PRMT R19, R30, 0x7770, RZ ;  /* 0x000077701e137816 */ /* 0x020fe400000000ff */
[----:B0-----:R-:W-:Y:S01]  /*acb0*/  ISETP.GE.AND P3, PT, R11, UR4, PT ;  /* 0x000000040b007c0c */ /* 0x001fe2000bf66270 */
[----:B------:R-:W0:Y:S01]  /*acc0*/  LDCU UR4, c[0x0][0x39c] ;  /* 0x00007380ff0477ac */ /* 0x000e220008000800 */
[C---:B-1----:R-:W-:Y:S01]  /*acd0*/  PRMT R17, R29.reuse, 0x7772, RZ ;  /* 0x000077721d117816 */ /* 0x042fe200000000ff */
[----:B------:R-:W-:Y:S01]  /*ace0*/  VIADD R7, R0, 0x3b ;  /* 0x0000003b00077836 */ /* 0x000fe20000000000 */
[----:B------:R-:W-:Y:S01]  /*acf0*/  PRMT R29, R29, 0x7773, RZ ;  /* 0x000077731d1d7816 */ /* 0x000fe200000000ff */
[----:B------:R-:W-:Y:S01]  /*ad00*/  IMAD.X R11, R12, 0x1, R61, P6 ;  /* 0x000000010c0b7824 */ /* 0x000fe200030e063d */
[----:B------:R-:W-:Y:S01]  /*ad10*/  IADD3 R6, P6, PT, R15, R60, RZ ;  /* 0x0000003c0f067210 */ /* 0x000fe20007fde0ff */
[----:B------:R-:W-:Y:S01]  /*ad20*/  @P4 STG.E.U8 desc[UR22][R8.64], R17 ;  /* 0x0000001108004986 */ /* 0x000fe2000c101116 */
[----:B------:R-:W-:Y:S01]  /*ad30*/  ISETP.LT.AND P4, PT, R2, UR14, !P0 ;  /* 0x0000000e02007c0c */ /* 0x000fe2000c781270 */
[----:B------:R-:W1:Y:S01]  /*ad40*/  LDCU UR14, c[0x0][0x398] ;  /* 0x00007300ff0e77ac */ /* 0x000e620008000800 */
[----:B------:R-:W-:Y:S01]  /*ad50*/  IADD3 R4, P0, PT, R13, R62, RZ ;  /* 0x0000003e0d047210 */ /* 0x000fe20007f1e0ff */
[----:B------:R5:W-:Y:S01]  /*ad60*/  @P5 STG.E.U8 desc[UR22][R10.64], R33 ;  /* 0x000000210a005986 */ /* 0x000be2000c101116 */
[----:B---3--:R-:W-:Y:S01]  /*ad70*/  ISETP.LT.AND P5, PT, R3, UR10, !P1 ;  /* 0x0000000a03007c0c */ /* 0x008fe2000cfa1270 */
[----:B------:R-:W-:Y:S01]  /*ad80*/  VIADD R13, R15, UR9 ;  /* 0x000000090f0d7c36 */ /* 0x000fe20008000000 */
[----:B------:R-:W3:Y:S01]  /*ad90*/  LDCU UR10, c[0x0][0x398] ;  /* 0x00007300ff0a77ac */ /* 0x000ee20008000800 */
[----:B------:R-:W-:-:S03]  /*ada0*/  IMAD.X R5, R12, 0x1, R63, P0 ;  /* 0x000000010c057824 */ /* 0x000fc600000e063f */
[----:B------:R-:W-:Y:S02]  /*adb0*/  SHF.R.S32.HI R12, RZ, 0x1f, R13 ;  /* 0x0000001fff0c7819 */ /* 0x000fe4000001140d */
[----:B0-----:R-:W-:Y:S01]  /*adc0*/  ISETP.GE.AND P0, PT, R7, UR4, PT ;  /* 0x0000000407007c0c */ /* 0x001fe2000bf06270 */
[----:B------:R-:W0:Y:S01]  /*add0*/  LDCU UR4, c[0x0][0x39c] ;  /* 0x00007380ff0477ac */ /* 0x000e220008000800 */
[----:B------:R0:W-:Y:S01]  /*ade0*/  @P4 STG.E.U8 desc[UR22][R4.64], R29 ;  /* 0x0000001d04004986 */ /* 0x0001e2000c101116 */
[----:B------:R-:W-:Y:S01]  /*adf0*/  ISETP.LT.AND P4, PT, R2, UR16, !P1 ;  /* 0x0000001002007c0c */ /* 0x000fe2000cf81270 */
[----:B-----5:R-:W-:Y:S01]  /*ae00*/  VIADD R11, R0, 0x3c ;  /* 0x0000003c000b7836 */ /* 0x020fe20000000000 */
[----:B------:R-:W-:Y:S01]  /*ae10*/  IADD3 R8, P1, PT, R15, R62, RZ ;  /* 0x0000003e0f087210 */ /* 0x000fe20007f3e0ff */
[----:B------:R-:W-:Y:S01]  /*ae20*/  IMAD.X R7, R14, 0x1, R61, P6 ;  /* 0x000000010e077824 */ /* 0x000fe200030e063d */
[----:B------:R-:W-:Y:S01]  /*ae30*/  PRMT R17, R34, 0x7770, RZ ;  /* 0x0000777022117816 */ /* 0x000fe200000000ff */
[C---:B------:R-:W-:Y:S01]  /*ae40*/  VIADD R15, R13.reuse, UR9 ;  /* 0x000000090d0f7c36 */ /* 0x040fe20008000000 */
[----:B------:R-:W-:Y:S01]  /*ae50*/  IADD3 R10, P6, PT, R13, R60, RZ ;  /* 0x0000003c0d0a7210 */ /* 0x000fe20007fde0ff */
[----:B------:R-:W-:Y:S01]  /*ae60*/  IMAD.X R9, R14, 0x1, R63, P1 ;  /* 0x000000010e097824 */ /* 0x000fe200008e063f */
[----:B------:R-:W5:Y:S01]  /*ae70*/  LDCU UR16, c[0x0][0x398] ;  /* 0x00007300ff1077ac */ /* 0x000f620008000800 */
[----:B------:R1:W-:Y:S01]  /*ae80*/  @P5 STG.E.U8 desc[UR22][R6.64], R17 ;  /* 0x0000001106005986 */ /* 0x0003e2000c101116 */
[----:B--2---:R-:W-:Y:S01]  /*ae90*/  ISETP.LT.AND P5, PT, R3, UR6, !P2 ;  /* 0x0000000603007c0c */ /* 0x004fe2000d7a1270 */
[----:B------:R-:W2:Y:S02]  /*aea0*/  LDCU UR6, c[0x0][0x398] ;  /* 0x00007300ff0677ac */ /* 0x000ea40008000800 */
[----:B------:R3:W-:Y:S01]  /*aeb0*/  @P4 STG.E.U8 desc[UR22][R8.64], R19 ;  /* 0x0000001308004986 */ /* 0x0007e2000c101116 */
[----:B----4-:R-:W-:-:S02]  /*aec0*/  ISETP.LT.AND P4, PT, R2, UR12, !P2 ;  /* 0x0000000c02007c0c */ /* 0x010fc4000d781270 */
[----:B0-----:R-:W-:Y:S01]  /*aed0*/  ISETP.GE.AND P1, PT, R11, UR4, PT ;  /* 0x000000040b007c0c */ /* 0x001fe2000bf26270 */
[----:B------:R-:W0:Y:S01]  /*aee0*/  LDCU UR4, c[0x0][0x39c] ;  /* 0x00007380ff0477ac */ /* 0x000e220008000800 */
[----:B------:R-:W-:Y:S01]  /*aef0*/  IADD3 R4, P2, PT, R13, R62, RZ ;  /* 0x0000003e0d047210 */ /* 0x000fe20007f5e0ff */
[----:B------:R-:W-:Y:S01]  /*af00*/  IMAD.X R11, R12, 0x1, R61, P6 ;  /* 0x000000010c0b7824 */ /* 0x000fe200030e063d */
[----:B------:R-:W-:Y:S01]  /*af10*/  SHF.R.S32.HI R14, RZ, 0x1f, R15 ;  /* 0x0000001fff0e7819 */ /* 0x000fe2000001140f */
[----:B-1----:R-:W-:Y:S01]  /*af20*/  VIADD R7, R0, 0x3d ;  /* 0x0000003d00077836 */ /* 0x002fe20000000000 */
[----:B------:R-:W-:Y:S01]  /*af30*/  PRMT R17, R34, 0x7771, RZ ;  /* 0x0000777122117816 */ /* 0x000fe200000000ff */
[----:B------:R-:W-:Y:S01]  /*af40*/  IMAD.X R5, R12, 0x1, R63, P2 ;  /* 0x000000010c057824 */ /* 0x000fe200010e063f */
[C---:B------:R-:W-:Y:S01]  /*af50*/  IADD3 R6, P6, PT, R15.reuse, R60, RZ ;  /* 0x0000003c0f067210 */ /* 0x040fe20007fde0ff */
[----:B------:R-:W-:Y:S01]  /*af60*/  VIADD R13, R15, UR9 ;  /* 0x000000090f0d7c36 */ /* 0x000fe20008000000 */
[----:B---3--:R-:W-:Y:S01]  /*af70*/  PRMT R19, R30, 0x7771, RZ ;  /* 0x000077711e137816 */ /* 0x008fe200000000ff */
[----:B------:R1:W-:Y:S01]  /*af80*/  @P5 STG.E.U8 desc[UR22][R10.64], R17 ;  /* 0x000000110a005986 */ /* 0x0003e2000c101116 */
[----:B------:R-:W-:Y:S01]  /*af90*/  ISETP.LT.AND P5, PT, R3, UR10, !P3 ;  /* 0x0000000a03007c0c */ /* 0x000fe2000dfa1270 */
        /* <DEDUP_REMOVED lines=14> */
[----:B----4-:R-:W-:Y:S01]  /*b080*/  PRMT R19, R30, 0x7772, RZ ;  /* 0x000077721e137816 */ /* 0x010fe200000000ff */
[----:B------:R1:W-:Y:S01]  /*b090*/  @P5 STG.E.U8 desc[UR22][R6.64], R17 ;  /* 0x0000001106005986 */ /* 0x0003e2000c101116 */
[----:B--2---:R-:W-:Y:S01]  /*b0a0*/  ISETP.LT.AND P5, PT, R3, UR6, !P0 ;  /* 0x0000000603007c0c */ /* 0x004fe2000c7a1270 */
[----:B------:R-:W2:Y:S01]  /*b0b0*/  LDCU UR6, c[0x0][0x398] ;  /* 0x00007300ff0677ac */ /* 0x000ea20008000800 */
[----:B------:R-:W-:Y:S01]  /*b0c0*/  SHF.R.S32.HI R14, RZ, 0x1f, R15 ;  /* 0x0000001fff0e7819 */ /* 0x000fe2000001140f */
[----:B------:R4:W-:Y:S01]  /*b0d0*/  @P4 STG.E.U8 desc[UR22][R8.64], R19 ;  /* 0x0000001308004986 */ /* 0x0009e2000c101116 */
[----:B-----5:R-:W-:Y:S01]  /*b0e0*/  ISETP.LT.AND P4, PT, R2, UR16, !P0 ;  /* 0x0000001002007c0c */ /* 0x020fe2000c781270 */
[----:B------:R-:W5:Y:S01]  /*b0f0*/  LDCU UR14, c[0x0][0x398] ;  /* 0x00007300ff0e77ac */ /* 0x000f620008000800 */
[----:B------:R-:W-:Y:S01]  /*b100*/  IADD3 R4, P0, PT, R13, R62, RZ ;  /* 0x0000003e0d047210 */ /* 0x000fe20007f1e0ff */
[----:B------:R-:W-:Y:S01]  /*b110*/  VIADD R13, R15, UR9 ;  /* 0x000000090f0d7c36 */ /* 0x000fe20008000000 */
[----:B------:R-:W2:Y:S01]  /*b120*/  LDCU UR16, c[0x0][0x398] ;  /* 0x00007300ff1077ac */ /* 0x000ea20008000800 */
[----:B0-----:R-:W-:Y:S01]  /*b130*/  ISETP.GE.AND P3, PT, R11, UR4, PT ;  /* 0x000000040b007c0c */ /* 0x001fe2000bf66270 */
[----:B-1----:R-:W-:Y:S01]  /*b140*/  VIADD R7, R0, 0x3f ;  /* 0x0000003f00077836 */ /* 0x002fe20000000000 */
[----:B------:R-:W-:Y:S01]  /*b150*/  PRMT R17, R34, 0x7773, RZ ;  /* 0x0000777322117816 */ /* 0x000fe200000000ff */
[----:B------:R-:W0:Y:S01]  /*b160*/  LDCU UR4, c[0x0][0x39c] ;  /* 0x00007380ff0477ac */ /* 0x000e220008000800 */
[----:B------:R-:W-:Y:S01]  /*b170*/  IMAD.X R5, R12, 0x1, R63, P0 ;  /* 0x000000010c057824 */ /* 0x000fe200000e063f */
[----:B----4-:R-:W-:Y:S01]  /*b180*/  PRMT R19, R30, 0x7773, RZ ;  /* 0x000077731e137816 */ /* 0x010fe200000000ff */
[----:B------:R-:W-:Y:S01]  /*b190*/  IMAD.X R11, R12, 0x1, R61, P6 ;  /* 0x000000010c0b7824 */ /* 0x000fe200030e063d */
[----:B------:R-:W-:-:S02]  /*b1a0*/  IADD3 R6, P6, PT, R15, R60, RZ ;  /* 0x0000003c0f067210 */ /* 0x000fc40007fde0ff */
[----:B------:R-:W-:Y:S02]  /*b1b0*/  SHF.R.S32.HI R12, RZ, 0x1f, R13 ;  /* 0x0000001fff0c7819 */ /* 0x000fe4000001140d */
[----:B------:R1:W-:Y:S01]  /*b1c0*/  @P5 STG.E.U8 desc[UR22][R10.64], R17 ;  /* 0x000000110a005986 */ /* 0x0003e2000c101116 */
[----:B---3--:R-:W-:Y:S01]  /*b1d0*/  ISETP.LT.AND P5, PT, R3, UR10, !P1 ;  /* 0x0000000a03007c0c */ /* 0x008fe2000cfa1270 */
[----:B------:R-:W3:Y:S02]  /*b1e0*/  LDCU UR10, c[0x0][0x398] ;  /* 0x00007300ff0a77ac */ /* 0x000ee40008000800 */
        /* <DEDUP_REMOVED lines=11> */
[----:B----4-:R-:W-:Y:S02]  /*b2a0*/  PRMT R19, R31, 0x7770, RZ ;  /* 0x000077701f137816 */ /* 0x010fe400000000ff */
[----:B------:R-:W-:Y:S02]  /*b2b0*/  IADD3 R10, P6, PT, R13, R60, RZ ;  /* 0x0000003c0d0a7210 */ /* 0x000fe40007fde0ff */
        /* <DEDUP_REMOVED lines=38> */
[----:B----4-:R-:W-:Y:S02]  /*b520*/  PRMT R19, R44, 0x7770, RZ ;  /* 0x000077702c137816 */ /* 0x010fe400000000ff */
        /* <DEDUP_REMOVED lines=9> */
[----:B------:R-:W4:Y:S01]  /*b5c0*/  LDCU UR12, c[0x0][0x398] ;  /* 0x00007300ff0c77ac */ /* 0x000f220008000800 */
        /* <DEDUP_REMOVED lines=11> */
[----:B-----5:R-:W-:Y:S01]  /*b680*/  ISETP.LT.AND P4, PT, R2, UR14, !P1 ;  /* 0x0000000e02007c0c */ /* 0x020fe2000cf81270 */
        /* <DEDUP_REMOVED lines=21> */
[----:B-----5:R-:W-:Y:S01]  /*b7e0*/  PRMT R19, R44, 0x7771, RZ ;  /* 0x000077712c137816 */ /* 0x020fe200000000ff */
[----:B------:R5:W-:Y:S01]  /*b7f0*/  @P5 STG.E.U8 desc[UR22][R10.64], R17 ;  /* 0x000000110a005986 */ /* 0x000be2000c101116 */
[----:B---3--:R-:W-:Y:S01]  /*b800*/  ISETP.LT.AND P5, PT, R3, UR10, !P3 ;  /* 0x0000000a03007c0c */ /* 0x008fe2000dfa1270 */
[----:B------:R-:W-:Y:S01]  /*b810*/  VIADD R13, R15, UR9 ;  /* 0x000000090f0d7c36 */ /* 0x000fe20008000000 */
[----:B------:R-:W3:Y:S01]  /*b820*/  LDCU UR10, c[0x0][0x398] ;  /* 0x00007300ff0a77ac */ /* 0x000ee20008000800 */
[----:B------:R1:W-:Y:S01]  /*b830*/  @P4 STG.E.U8 desc[UR22][R4.64], R19 ;  /* 0x0000001304004986 */ /* 0x0003e2000c101116 */
[----:B----4-:R-:W-:-:S02]  /*b840*/  ISETP.LT.AND P4, PT, R2, UR12, !P3 ;  /* 0x0000000c02007c0c */ /* 0x010fc4000df81270 */
[----:B0-----:R-:W-:Y:S01]  /*b850*/  ISETP.GE.AND P2, PT, R7, UR4, PT ;  /* 0x0000000407007c0c */ /* 0x001fe2000bf46270 */
[----:B------:R-:W0:Y:S01]  /*b860*/  LDCU UR4, c[0x0][0x39c] ;  /* 0x00007380ff0477ac */ /* 0x000e220008000800 */
[----:B------:R-:W-:Y:S01]  /*b870*/  IADD3 R8, P3, PT, R15, R62, RZ ;  /* 0x0000003e0f087210 */ /* 0x000fe20007f7e0ff */
[----:B------:R-:W-:Y:S01]  /*b880*/  IMAD.X R7, R14, 0x1, R61, P6 ;  /* 0x000000010e077824 */ /* 0x000fe200030e063d */
[----:B------:R-:W-:Y:S01]  /*b890*/  SHF.R.S32.HI R12, RZ, 0x1f, R13 ;  /* 0x0000001fff0c7819 */ /* 0x000fe2000001140d */
[----:B-----5:R-:W-:Y:S01]  /*b8a0*/  VIADD R11, R0, 0x46 ;  /* 0x00000046000b7836 */ /* 0x020fe20000000000 */
        /* <DEDUP_REMOVED lines=622> */
[----:B------:R-:W-:-:S02]  /*df90*/  ISETP.LT.AND P0, PT, R2, UR14, !P0 ;  /* 0x0000000e02007c0c */ /* 0x000fc4000c701270 */
[----:B------:R-:W-:Y:S01]  /*dfa0*/  SHF.R.S32.HI R14, RZ, 0x1f, R15 ;  /* 0x0000001fff0e7819 */ /* 0x000fe2000001140f */
[----:B------:R-:W2:Y:S01]  /*dfb0*/  LDCU UR14, c[0x0][0x398] ;  /* 0x00007300ff0e77ac */ /* 0x000ea20008000800 */
        /* <DEDUP_REMOVED lines=8> */
[----:B------:R1:W-:Y:S01]  /*e040*/  @P4 STG.E.U8 desc[UR22][R8.64], R17 ;  /* 0x0000001108004986 */ /* 0x0003e2000c101116 */
[----:B------:R-:W-:Y:S01]  /*e050*/  IADD3 R4, P4, PT, R13, R62, RZ ;  /* 0x0000003e0d047210 */ /* 0x000fe20007f9e0ff */
[----:B------:R-:W-:-:S02]  /*e060*/  VIADD R13, R15, UR9 ;  /* 0x000000090f0d7c36 */ /* 0x000fc40008000000 */
[----:B------:R5:W-:Y:S01]  /*e070*/  @P5 STG.E.U8 desc[UR22][R10.64], R41 ;  /* 0x000000290a005986 */ /* 0x000be2000c101116 */
[----:B---3--:R-:W-:Y:S01]  /*e080*/  ISETP.LT.AND P5, PT, R3, UR10, !P1 ;  /* 0x0000000a03007c0c */ /* 0x008fe2000cfa1270 */
[----:B------:R-:W-:Y:S01]  /*e090*/  IMAD.X R5, R12, 0x1, R63, P4 ;  /* 0x000000010c057824 */ /* 0x000fe200020e063f */
[----:B------:R-:W3:Y:S01]  /*e0a0*/  LDCU UR10, c[0x0][0x398] ;  /* 0x00007300ff0a77ac */ /* 0x000ee20008000800 */
[----:B------:R-:W-:-:S03]  /*e0b0*/  SHF.R.S32.HI R12, RZ, 0x1f, R13 ;  /* 0x0000001fff0c7819 */ /* 0x000fc6000001140d */
[----:B------:R2:W-:Y:S01]  /*e0c0*/  @P0 STG.E.U8 desc[UR22][R4.64], R37 ;  /* 0x0000002504000986 */ /* 0x0005e2000c101116 */
[----:B0-----:R-:W-:Y:S01]  /*e0d0*/  ISETP.GE.AND P4, PT, R7, UR4, PT ;  /* 0x0000000407007c0c */ /* 0x001fe2000bf86270 */
[----:B------:R-:W0:Y:S01]  /*e0e0*/  LDCU UR4, c[0x0][0x39c] ;  /* 0x00007380ff0477ac */ /* 0x000e220008000800 */
[----:B------:R-:W-:Y:S01]  /*e0f0*/  ISETP.LT.AND P0, PT, R2, UR16, !P1 ;  /* 0x0000001002007c0c */ /* 0x000fe2000cf01270 */
[----:B------:R-:W-:Y:S01]  /*e100*/  IMAD.X R7, R14, 0x1, R61, P6 ;  /* 0x000000010e077824 */ /* 0x000fe200030e063d */
[----:B-1----:R-:W-:Y:S01]  /*e110*/  IADD3 R8, P1, PT, R15, R62, RZ ;  /* 0x0000003e0f087210 */ /* 0x002fe20007f3e0ff */
[----:B-----5:R-:W-:Y:S01]  /*e120*/  VIADD R11, R0, 0x6c ;  /* 0x0000006c000b7836 */ /* 0x020fe20000000000 */
[----:B------:R-:W-:Y:S01]  /*e130*/  PRMT R17, R42, 0x7770, RZ ;  /* 0x000077702a117816 */ /* 0x000fe200000000ff */
[C---:B------:R-:W-:Y:S01]  /*e140*/  VIADD R15, R13.reuse, UR9 ;  /* 0x000000090d0f7c36 */ /* 0x040fe20008000000 */
[----:B------:R-:W-:Y:S01]  /*e150*/  IADD3 R10, P6, PT, R13, R60, RZ ;  /* 0x0000003c0d0a7210 */ /* 0x000fe20007fde0ff */
[----:B------:R-:W-:Y:S01]  /*e160*/  IMAD.X R9, R14, 0x1, R63, P1 ;  /* 0x000000010e097824 */ /* 0x000fe200008e063f */
[----:B------:R-:W1:Y:S01]  /*e170*/  LDCU UR16, c[0x0][0x398] ;  /* 0x00007300ff1077ac */ /* 0x000e620008000800 */
[----:B------:R5:W-:Y:S01]  /*e180*/  @P5 STG.E.U8 desc[UR22][R6.64], R17 ;  /* 0x0000001106005986 */ /* 0x000be2000c101116 */
[----:B--2---:R-:W-:-:S02]  /*e190*/  ISETP.LT.AND P5, PT, R3, UR6, !P2 ;  /* 0x0000000603007c0c */ /* 0x004fc4000d7a1270 */
[----:B----4-:R-:W-:Y:S01]  /*e1a0*/  ISETP.LT.AND P2, PT, R2, UR12, !P2 ;  /* 0x0000000c02007c0c */ /* 0x010fe2000d741270 */
[----:B------:R2:W-:Y:S01]  /*e1b0*/  @P0 STG.E.U8 desc[UR22][R8.64], R19 ;  /* 0x0000001308000986 */ /* 0x0005e2000c101116 */
[----:B------:R-:W-:Y:S01]  /*e1c0*/  IADD3 R4, P0, PT, R13, R62, RZ ;  /* 0x0000003e0d047210 */ /* 0x000fe20007f1e0ff */
[----:B------:R-:W4:Y:S01]  /*e1d0*/  LDCU UR6, c[0x0][0x398] ;  /* 0x00007300ff0677ac */ /* 0x000f220008000800 */
[----:B------:R-:W-:Y:S01]  /*e1e0*/  SHF.R.S32.HI R14, RZ, 0x1f, R15 ;  /* 0x0000001fff0e7819 */ /* 0x000fe2000001140f */
[----:B------:R-:W-:Y:S01]  /*e1f0*/  VIADD R13, R15, UR9 ;  /* 0x000000090f0d7c36 */ /* 0x000fe20008000000 */
[----:B0-----:R-:W-:Y:S01]  /*e200*/  ISETP.GE.AND P1, PT, R11, UR4, PT ;  /* 0x000000040b007c0c */ /* 0x001fe2000bf26270 */
[----:B------:R-:W0:Y:S01]  /*e210*/  LDCU UR4, c[0x0][0x39c] ;  /* 0x00007380ff0477ac */ /* 0x000e220008000800 */
[----:B------:R-:W-:Y:S01]  /*e220*/  IMAD.X R5, R12, 0x1, R63, P0 ;  /* 0x000000010c057824 */ /* 0x000fe200000e063f */
[----:B-----5:R-:W-:Y:S01]  /*e230*/  PRMT R17, R42, 0x7771, RZ ;  /* 0x000077712a117816 */ /* 0x020fe200000000ff */
[----:B------:R-:W-:Y:S01]  /*e240*/  VIADD R7, R0, 0x6d ;  /* 0x0000006d00077836 */ /* 0x000fe20000000000 */
[----:B------:R-:W5:Y:S01]  /*e250*/  LDCU UR12, c[0x0][0x398] ;  /* 0x00007300ff0c77ac */ /* 0x000f620008000800 */
[----:B------:R-:W-:Y:S01]  /*e260*/  IMAD.X R11, R12, 0x1, R61, P6 ;  /* 0x000000010c0b7824 */ /* 0x000fe200030e063d */
[----:B--2---:R-:W-:-:S02]  /*e270*/  PRMT R19, R38, 0x7771, RZ ;  /* 0x0000777126137816 */ /* 0x004fc400000000ff */
[----:B------:R-:W-:Y:S02]  /*e280*/  IADD3 R6, P6, PT, R15, R60, RZ ;  /* 0x0000003c0f067210 */ /* 0x000fe40007fde0ff */
[----:B------:R2:W-:Y:S01]  /*e290*/  @P5 STG.E.U8 desc[UR22][R10.64], R17 ;  /* 0x000000110a005986 */ /* 0x0005e2000c101116 */
[----:B---3--:R-:W-:Y:S01]  /*e2a0*/  ISETP.LT.AND P5, PT, R3, UR10, !P3 ;  /* 0x0000000a03007c0c */ /* 0x008fe2000dfa1270 */
[----:B------:R-:W3:Y:S01]  /*e2b0*/  LDCU UR10, c[0x0][0x398] ;  /* 0x00007300ff0a77ac */ /* 0x000ee20008000800 */
[----:B------:R-:W-:Y:S01]  /*e2c0*/  ISETP.LT.AND P3, PT, R2, UR14, !P3 ;  /* 0x0000000e02007c0c */ /* 0x000fe2000df61270 */
[----:B------:R1:W-:Y:S01]  /*e2d0*/  @P2 STG.E.U8 desc[UR22][R4.64], R19 ;  /* 0x0000001304002986 */ /* 0x0003e2000c101116 */
[----:B------:R-:W-:Y:S01]  /*e2e0*/  IADD3 R8, P2, PT, R15, R62, RZ ;  /* 0x0000003e0f087210 */ /* 0x000fe20007f5e0ff */
[----:B------:R-:W3:Y:S01]  /*e2f0*/  LDCU UR14, c[0x0][0x398] ;  /* 0x00007300ff0e77ac */ /* 0x000ee20008000800 */
[----:B------:R-:W-:Y:S01]  /*e300*/  SHF.R.S32.HI R12, RZ, 0x1f, R13 ;  /* 0x0000001fff0c7819 */ /* 0x000fe2000001140d */
[----:B------:R-:W-:Y:S01]  /*e310*/  VIADD R15, R13, UR9 ;  /* 0x000000090d0f7c36 */ /* 0x000fe20008000000 */
[----:B0-----:R-:W-:Y:S01]  /*e320*/  ISETP.GE.AND P0, PT, R7, UR4, PT ;  /* 0x0000000407007c0c */ /* 0x001fe2000bf06270 */
[----:B------:R-:W0:Y:S01]  /*e330*/  LDCU UR4, c[0x0][0x39c] ;  /* 0x00007380ff0477ac */ /* 0x000e220008000800 */
[----:B------:R-:W-:Y:S01]  /*e340*/  IMAD.X R7, R14, 0x1, R61, P6 ;  /* 0x000000010e077824 */ /* 0x000fe200030e063d */
[----:B--2---:R-:W-:Y:S01]  /*e350*/  PRMT R17, R42, 0x7772, RZ ;  /* 0x000077722a117816 */ /* 0x004fe200000000ff */
[----:B------:R-:W-:Y:S01]  /*e360*/  VIADD R11, R0, 0x6e ;  /* 0x0000006e000b7836 */ /* 0x000fe20000000000 */
[----:B------:R-:W-:Y:S01]  /*e370*/  IADD3 R10, P6, PT, R13, R60, RZ ;  /* 0x0000003c0d0a7210 */ /* 0x000fe20007fde0ff */
[----:B------:R-:W-:Y:S01]  /*e380*/  IMAD.X R9, R14, 0x1, R63, P2 ;  /* 0x000000010e097824 */ /* 0x000fe200010e063f */
[----:B-1----:R-:W-:Y:S01]  /*e390*/  PRMT R19, R38, 0x7772, RZ ;  /* 0x0000777226137816 */ /* 0x002fe200000000ff */
[----:B------:R1:W-:Y:S01]  /*e3a0*/  @P5 STG.E.U8 desc[UR22][R6.64], R17 ;  /* 0x0000001106005986 */ /* 0x0003e2000c101116 */
[----:B----4-:R-:W-:Y:S01]  /*e3b0*/  ISETP.LT.AND P5, PT, R3, UR6, !P4 ;  /* 0x0000000603007c0c */ /* 0x010fe2000e7a1270 */
[----:B------:R-:W2:Y:S01]  /*e3c0*/  LDCU UR6, c[0x0][0x39c] ;  /* 0x00007380ff0677ac */ /* 0x000ea20008000800 */
[----:B------:R-:W-:Y:S01]  /*e3d0*/  ISETP.LT.AND P4, PT, R2, UR16, !P4 ;  /* 0x0000001002007c0c */ /* 0x000fe2000e781270 */
[----:B------:R4:W-:Y:S01]  /*e3e0*/  @P3 STG.E.U8 desc[UR22][R8.64], R19 ;  /* 0x0000001308003986 */ /* 0x0009e2000c101116 */
[----:B------:R-:W-:Y:S01]  /*e3f0*/  IADD3 R4, P3, PT, R13, R62, RZ ;  /* 0x0000003e0d047210 */ /* 0x000fe20007f7e0ff */
[----:B------:R-:W-:Y:S01]  /*e400*/  VIADD R13, R15, UR9 ;  /* 0x000000090f0d7c36 */ /* 0x000fe20008000000 */
[----:B------:R-:W-:-:S03]  /*e410*/  SHF.R.S32.HI R14, RZ, 0x1f, R15 ;  /* 0x0000001fff0e7819 */ /* 0x000fc6000001140f */
[C---:B------:R-:W-:Y:S01]  /*e420*/  IMAD.X R5, R12.reuse, 0x1, R63, P3 ;  /* 0x000000010c057824 */ /* 0x040fe200018e063f */
[----:B0-----:R-:W-:Y:S01]  /*e430*/  ISETP.GE.AND P2, PT, R11, UR4, PT ;  /* 0x000000040b007c0c */ /* 0x001fe2000bf46270 */
[----:B------:R-:W0:Y:S01]  /*e440*/  LDCU UR4, c[0x0][0x39c] ;  /* 0x00007380ff0477ac */ /* 0x000e220008000800 */
[----:B------:R-:W-:Y:S01]  /*e450*/  IMAD.X R11, R12, 0x1, R61, P6 ;  /* 0x000000010c0b7824 */ /* 0x000fe200030e063d */
[----:B-1----:R-:W-:Y:S01]  /*e460*/  PRMT R17, R42, 0x7773, RZ ;  /* 0x000077732a117816 */ /* 0x002fe200000000ff */
[----:B------:R-:W-:Y:S01]  /*e470*/  VIADD R7, R0, 0x6f ;  /* 0x0000006f00077836 */ /* 0x000fe20000000000 */
[----:B------:R-:W-:Y:S02]  /*e480*/  IADD3 R6, P6, PT, R15, R60, RZ ;  /* 0x0000003c0f067210 */ /* 0x000fe40007fde0ff */
[----:B----4-:R-:W-:Y:S01]  /*e490*/  PRMT R19, R38, 0x7773, RZ ;  /* 0x0000777326137816 */ /* 0x010fe200000000ff */
[----:B------:R1:W-:Y:S01]  /*e4a0*/  @P5 STG.E.U8 desc[UR22][R10.64], R17 ;  /* 0x000000110a005986 */ /* 0x0003e2000c101116 */
[----:B---3--:R-:W-:Y:S01]  /*e4b0*/  ISETP.LT.AND P5, PT, R3, UR10, !P1 ;  /* 0x0000000a03007c0c */ /* 0x008fe2000cfa1270 */
[----:B------:R-:W3:Y:S01]  /*e4c0*/  LDCU UR10, c[0x0][0x398] ;  /* 0x00007300ff0a77ac */ /* 0x000ee20008000800 */
[----:B-----5:R-:W-:Y:S01]  /*e4d0*/  ISETP.LT.AND P1, PT, R2, UR12, !P1 ;  /* 0x0000000c02007c0c */ /* 0x020fe2000cf21270 */
[----:B------:R4:W-:Y:S01]  /*e4e0*/  @P4 STG.E.U8 desc[UR22][R4.64], R19 ;  /* 0x0000001304004986 */ /* 0x0009e2000c101116 */
[----:B------:R-:W-:Y:S01]  /*e4f0*/  IADD3 R8, P4, PT, R15, R62, RZ ;  /* 0x0000003e0f087210 */ /* 0x000fe20007f9e0ff */
[----:B------:R-:W-:Y:S01]  /*e500*/  VIADD R15, R13, UR9 ;  /* 0x000000090d0f7c36 */ /* 0x000fe20008000000 */
[----:B------:R-:W-:Y:S01]  /*e510*/  SHF.R.S32.HI R16, RZ, 0x1f, R13 ;  /* 0x0000001fff107819 */ /* 0x000fe2000001140d */
[----:B------:R-:W5:Y:S02]  /*e520*/  LDCU UR12, c[0x0][0x398] ;  /* 0x00007300ff0c77ac */ /* 0x000f640008000800 */
[C---:B------:R-:W-:Y:S01]  /*e530*/  IMAD.X R9, R14.reuse, 0x1, R63, P4 ;  /* 0x000000010e097824 */ /* 0x040fe200020e063f */
[----:B0-----:R-:W-:Y:S01]  /*e540*/  ISETP.GE.AND P3, PT, R7, UR4, PT ;  /* 0x0000000407007c0c */ /* 0x001fe2000bf66270 */
[----:B------:R-:W0:Y:S01]  /*e550*/  LDCU UR4, c[0x0][0x39c] ;  /* 0x00007380ff0477ac */ /* 0x000e220008000800 */
[----:B------:R-:W-:Y:S01]  /*e560*/  IMAD.X R7, R14, 0x1, R61, P6 ;  /* 0x000000010e077824 */ /* 0x000fe200030e063d */
[----:B-1----:R-:W-:Y:S01]  /*e570*/  PRMT R17, R43, 0x7770, RZ ;  /* 0x000077702b117816 */ /* 0x002fe200000000ff */
[C---:B------:R-:W-:Y:S01]  /*e580*/  VIADD R11, R0.reuse, 0x70 ;  /* 0x00000070000b7836 */ /* 0x040fe20000000000 */
[----:B------:R-:W-:Y:S01]  /*e590*/  IADD3 R10, P6, PT, R13, R60, RZ ;  /* 0x0000003c0d0a7210 */ /* 0x000fe20007fde0ff */
[----:B----4-:R-:W-:Y:S01]  /*e5a0*/  VIADD R4, R0, 0x71 ;  /* 0x0000007100047836 */ /* 0x010fe20000000000 */
[----:B------:R-:W-:Y:S01]  /*e5b0*/  PRMT R5, R43, 0x7771, RZ ;  /* 0x000077712b057816 */ /* 0x000fe200000000ff */
[----:B------:R1:W-:Y:S01]  /*e5c0*/  @P5 STG.E.U8 desc[UR22][R6.64], R17 ;  /* 0x0000001106005986 */ /* 0x0003e2000c101116 */
[----:B------:R-:W-:Y:S01]  /*e5d0*/  ISETP.LT.AND P5, PT, R3, UR14, !P0 ;  /* 0x0000000e03007c0c */ /* 0x000fe2000c7a1270 */
[----:B------:R-:W4:Y:S01]  /*e5e0*/  LDCU UR14, c[0x0][0x398] ;  /* 0x00007300ff0e77ac */ /* 0x000f220008000800 */
[----:B------:R-:W-:-:S02]  /*e5f0*/  ISETP.LT.AND P0, PT, R2, UR18, !P0 ;  /* 0x0000001202007c0c */ /* 0x000fc4000c701270 */
[----:B------:R-:W-:Y:S02]  /*e600*/  SHF.R.S32.HI R14, RZ, 0x1f, R15 ;  /* 0x0000001fff0e7819 */ /* 0x000fe4000001140f */
[C---:B------:R-:W-:Y:S02]  /*e610*/  PRMT R19, R43.reuse, 0x7772, RZ ;  /* 0x000077722b137816 */ /* 0x040fe400000000ff */
[----:B------:R-:W-:Y:S02]  /*e620*/  PRMT R43, R43, 0x7773, RZ ;  /* 0x000077732b2b7816 */ /* 0x000fe400000000ff */
[----:B0-----:R-:W-:Y:S01]  /*e630*/  ISETP.GE.AND P4, PT, R11, UR4, PT ;  /* 0x000000040b007c0c */ /* 0x001fe2000bf86270 */
[----:B------:R-:W-:Y:S01]  /*e640*/  IMAD.X R11, R16, 0x1, R61, P6 ;  /* 0x00000001100b7824 */ /* 0x000fe200030e063d */
[----:B-1----:R-:W-:Y:S01]  /*e650*/  PRMT R7, R39, 0x7770, RZ ;  /* 0x0000777027077816 */ /* 0x002fe200000000ff */
[----:B------:R-:W0:Y:S01]  /*e660*/  LDCU UR4, c[0x0][0x39c] ;  /* 0x00007380ff0477ac */ /* 0x000e220008000800 */
[----:B------:R-:W-:Y:S01]  /*e670*/  IADD3 R12, P6, PT, R13, R62, RZ ;  /* 0x0000003e0d0c7210 */ /* 0x000fe20007fde0ff */
[----:B------:R-:W-:-:S02]  /*e680*/  VIADD R17, R15, UR9 ;  /* 0x000000090f117c36 */ /* 0x000fc40008000000 */
[----:B------:R1:W-:Y:S01]  /*e690*/  @P1 STG.E.U8 desc[UR22][R8.64], R7 ;  /* 0x0000000708001986 */ /* 0x0003e2000c101116 */
[----:B--2---:R-:W-:Y:S01]  /*e6a0*/  ISETP.GE.AND P1, PT, R4, UR6, PT ;  /* 0x0000000604007c0c */ /* 0x004fe2000bf26270 */
[----:B------:R-:W2:Y:S01]  /*e6b0*/  LDCU UR6, c[0x0][0x398] ;  /* 0x00007300ff0677ac */ /* 0x000ea20008000800 */
[----:B------:R-:W-:Y:S01]  /*e6c0*/  IMAD.X R13, R16, 0x1, R63, P6 ;  /* 0x00000001100d7824 */ /* 0x000fe200030e063f */
[----:B------:R0:W-:Y:S01]  /*e6d0*/  @P5 STG.E.U8 desc[UR22][R10.64], R5 ;  /* 0x000000050a005986 */ /* 0x0001e2000c101116 */
[----:B---3--:R-:W-:Y:S01]  /*e6e0*/  ISETP.LT.AND P5, PT, R3, UR10, !P2 ;  /* 0x0000000a03007c0c */ /* 0x008fe2000d7a1270 */
[----:B------:R-:W3:Y:S01]  /*e6f0*/  LDCU UR10, c[0x0][0x398] ;  /* 0x00007300ff0a77ac */ /* 0x000ee20008000800 */
[----:B------:R-:W-:Y:S01]  /*e700*/  SHF.R.S32.HI R16, RZ, 0x1f, R17 ;  /* 0x0000001fff107819 */ /* 0x000fe20000011411 */
[----:B------:R-:W4:Y:S04]  /*e710*/  LDS.128 R4, [R141] ;  /* 0x000000008d047984 */ /* 0x000f280000000c00 */
[----:B------:R3:W-:Y:S01]  /*e720*/  @P0 STG.E.U8 desc[UR22][R12.64], R21 ;  /* 0x000000150c000986 */ /* 0x0007e2000c101116 */
[----:B-1----:R-:W-:-:S02]  /*e730*/  IADD3 R8, P6, PT, R15, R60, RZ ;  /* 0x0000003c0f087210 */ /* 0x002fc40007fde0ff */
[----:B0-----:R-:W-:Y:S01]  /*e740*/  IADD3 R10, P0, PT, R15, R62, RZ ;  /* 0x0000003e0f0a7210 */ /* 0x001fe20007f1e0ff */
[----:B------:R-:W0:Y:S02]  /*e750*/  LDS.128 R140, [R141+0x1000] ;  /* 0x001000008d8c7984 */ /* 0x000e240000000c00 */
[----:B------:R-:W-:Y:S01]  /*e760*/  IMAD.X R9, R14, 0x1, R61, P6 ;  /* 0x000000010e097824 */ /* 0x000fe200030e063d */
[----:B--2---:R-:W-:Y:S01]  /*e770*/  ISETP.LT.AND P2, PT, R2, UR6, !P2 ;  /* 0x0000000602007c0c */ /* 0x004fe2000d741270 */
[----:B------:R-:W-:Y:S01]  /*e780*/  IMAD.X R11, R14, 0x1, R63, P0 ;  /* 0x000000010e0b7824 */ /* 0x000fe200000e063f */
[----:B------:R-:W-:Y:S01]  /*e790*/  ISETP.GE.AND P0, PT, R18, UR4, PT ;  /* 0x0000000412007c0c */ /* 0x000fe2000bf06270 */
[----:B------:R-:W1:Y:S01]  /*e7a0*/  LDCU UR4, c[0x0][0x39c] ;  /* 0x00007380ff0477ac */ /* 0x000e620008000800 */
[----:B------:R2:W-:Y:S01]  /*e7b0*/  @P5 STG.E.U8 desc[UR22][R8.64], R19 ;  /* 0x0000001308005986 */ /* 0x0005e2000c101116 */
[----:B---3--:R-:W-:Y:S01]  /*e7c0*/  ISETP.LT.AND P5, PT, R3, UR10, !P3 ;  /* 0x0000000a03007c0c */ /* 0x008fe2000dfa1270 */
[----:B------:R-:W-:Y:S01]  /*e7d0*/  VIADD R15, R0, 0x73 ;  /* 0x00000073000f7836 */ /* 0x000fe20000000000 */
[----:B------:R-:W-:Y:S01]  /*e7e0*/  PRMT R21, R39, 0x7772, RZ ;  /* 0x0000777227157816 */ /* 0x000fe200000000ff */
[----:B------:R-:W3:Y:S01]  /*e7f0*/  LDCU UR6, c[0x0][0x398] ;  /* 0x00007300ff0677ac */ /* 0x000ee20008000800 */
[----:B------:R-:W-:-:S02]  /*e800*/  IADD3 R12, P6, PT, R17, R60, RZ ;  /* 0x0000003c110c7210 */ /* 0x000fc40007fde0ff */
[----:B-----5:R-:W-:Y:S01]  /*e810*/  ISETP.LT.AND P3, PT, R2, UR12, !P3 ;  /* 0x0000000c02007c0c */ /* 0x020fe2000df61270 */
[----:B------:R-:W5:Y:S01]  /*e820*/  LDCU UR10, c[0x0][0x398] ;  /* 0x00007300ff0a77ac */ /* 0x000f620008000800 */
[----:B------:R3:W-:Y:S01]  /*e830*/  @P2 STG.E.U8 desc[UR22][R10.64], R21 ;  /* 0x000000150a002986 */ /* 0x0007e2000c101116 */
[C---:B------:R-:W-:Y:S01]  /*e840*/  IMAD.X R13, R16.reuse, 0x1, R61, P6 ;  /* 0x00000001100d7824 */ /* 0x040fe200030e063d */
[----:B------:R-:W-:Y:S01]  /*e850*/  PRMT R39, R39, 0x7773, RZ ;  /* 0x0000777327277816 */ /* 0x000fe200000000ff */
[C---:B--2---:R-:W-:Y:S01]  /*e860*/  VIADD R19, R17.reuse, UR9 ;  /* 0x0000000911137c36 */ /* 0x044fe20008000000 */
[----:B------:R-:W-:Y:S01]  /*e870*/  IADD3 R8, P2, PT, R17, R62, RZ ;  /* 0x0000003e11087210 */ /* 0x000fe20007f5e0ff */
[----:B------:R-:W2:Y:S01]  /*e880*/  LDCU UR12, c[0x0][0x398] ;  /* 0x00007300ff0c77ac */ /* 0x000ea20008000800 */
[----:B------:R5:W-:Y:S01]  /*e890*/  @P5 STG.E.U8 desc[UR22][R12.64], R43 ;  /* 0x0000002b0c005986 */ /* 0x000be2000c101116 */
[----:B----4-:R-:W-:Y:S01]  /*e8a0*/  ISETP.LT.AND P5, PT, R3, UR14, !P4 ;  /* 0x0000000e03007c0c */ /* 0x010fe2000e7a1270 */
[----:B------:R-:W-:Y:S01]  /*e8b0*/  VIADD R17, R19, UR9 ;  /* 0x0000000913117c36 */ /* 0x000fe20008000000 */
[----:B------:R-:W-:Y:S01]  /*e8c0*/  SHF.R.S32.HI R18, RZ, 0x1f, R19 ;  /* 0x0000001fff127819 */ /* 0x000fe20000011413 */
[----:B------:R-:W-:Y:S01]  /*e8d0*/  IMAD.X R9, R16, 0x1, R63, P2 ;  /* 0x0000000110097824 */ /* 0x000fe200010e063f */
[----:B-1----:R-:W-:Y:S01]  /*e8e0*/  ISETP.GE.AND P2, PT, R15, UR4, PT ;  /* 0x000000040f007c0c */ /* 0x002fe2000bf46270 */
[----:B------:R-:W1:Y:S01]  /*e8f0*/  LDCU UR4, c[0x0][0x39c] ;  /* 0x00007380ff0477ac */ /* 0x000e620008000800 */
[----:B------:R-:W-:-:S02]  /*e900*/  IADD3 R14, P6, PT, R19, R60, RZ ;  /* 0x0000003c130e7210 */ /* 0x000fc40007fde0ff */
[----:B---3--:R-:W-:Y:S01]  /*e910*/  PRMT R21, R4, 0x7770, RZ ;  /* 0x0000777004157816 */ /* 0x008fe200000000ff */
[----:B------:R-:W-:Y:S01]  /*e920*/  @P3 STG.E.U8 desc[UR22][R8.64], R39 ;  /* 0x0000002708003986 */ /* 0x000fe2000c101116 */
[----:B------:R-:W-:Y:S01]  /*e930*/  ISETP.LT.AND P4, PT, R2, UR6, !P4 ;  /* 0x0000000602007c0c */ /* 0x000fe2000e781270 */
[----:B------:R-:W-:Y:S01]  /*e940*/  IMAD.X R15, R18, 0x1, R61, P6 ;  /* 0x00000001120f7824 */ /* 0x000fe200030e063d */
[----:B------:R-:W3:Y:S01]  /*e950*/  LDCU UR6, c[0x0][0x398] ;  /* 0x00007300ff0677ac */ /* 0x000ee20008000800 */
[----:B------:R-:W-:Y:S01]  /*e960*/  IADD3 R10, P3, PT, R19, R62, RZ ;  /* 0x0000003e130a7210 */ /* 0x000fe20007f7e0ff */
[----:B-----5:R-:W-:Y:S01]  /*e970*/  VIADD R13, R0, 0x74 ;  /* 0x00000074000d7836 */ /* 0x020fe20000000000 */
[----:B------:R-:W-:Y:S01]  /*e980*/  SHF.R.S32.HI R16, RZ, 0x1f, R17 ;  /* 0x0000001fff107819 */ /* 0x000fe20000011411 */
[----:B------:R4:W-:Y:S01]  /*e990*/  @P5 STG.E.U8 desc[UR22][R14.64], R21 ;  /* 0x000000150e005986 */ /* 0x0009e2000c101116 */
[----:B------:R-:W-:Y:S01]  /*e9a0*/  ISETP.LT.AND P5, PT, R3, UR10, !P1 ;  /* 0x0000000a03007c0c */ /* 0x000fe2000cfa1270 */
[----:B------:R-:W-:Y:S01]  /*e9b0*/  IMAD.X R11, R18, 0x1, R63, P3 ;  /* 0x00000001120b7824 */ /* 0x000fe200018e063f */
[C---:B------:R-:W-:Y:S01]  /*e9c0*/  IADD3 R12, P6, PT, R17.reuse, R60, RZ ;  /* 0x0000003c110c7210 */ /* 0x040fe20007fde0ff */
[----:B------:R-:W5:Y:S01]  /*e9d0*/  LDCU UR10, c[0x0][0x398] ;  /* 0x00007300ff0a77ac */ /* 0x000f620008000800 */
[----:B0-----:R-:W-:Y:S01]  /*e9e0*/  PRMT R23, R140, 0x7770, RZ ;  /* 0x000077708c177816 */ /* 0x001fe200000000ff */
[----:B------:R-:W-:Y:S01]  /*e9f0*/  VIADD R19, R17, UR9 ;  /* 0x0000000911137c36 */ /* 0x000fe20008000000 */
[----:B-1----:R-:W-:Y:S01]  /*ea00*/  ISETP.GE.AND P3, PT, R13, UR4, PT ;  /* 0x000000040d007c0c */ /* 0x002fe2000bf66270 */
[----:B------:R-:W0:Y:S01]  /*ea10*/  LDCU UR4, c[0x0][0x398] ;  /* 0x00007300ff0477ac */ /* 0x000e220008000800 */
[----:B------:R-:W-:Y:S01]  /*ea20*/  IMAD.X R13, R16, 0x1, R61, P6 ;  /* 0x00000001100d7824 */ /* 0x000fe200030e063d */
[----:B------:R1:W-:Y:S01]  /*ea30*/  @P4 STG.E.U8 desc[UR22][R10.64], R23 ;  /* 0x000000170a004986 */ /* 0x0003e2000c101116 */
[----:B--2---:R-:W-:Y:S01]  /*ea40*/  ISETP.LT.AND P4, PT, R2, UR12, !P1 ;  /* 0x0000000c02007c0c */ /* 0x004fe2000cf81270 */
[----:B----4-:R-:W-:Y:S01]  /*ea50*/  VIADD R15, R0, 0x75 ;  /* 0x00000075000f7836 */ /* 0x010fe20000000000 */
[----:B------:R-:W-:-:S02]  /*ea60*/  PRMT R21, R4, 0x7771, RZ ;  /* 0x0000777104157816 */ /* 0x000fc400000000ff */
[----:B------:R-:W-:Y:S01]  /*ea70*/  IADD3 R8, P1, PT, R17, R62, RZ ;  /* 0x0000003e11087210 */ /* 0x000fe20007f3e0ff */
[----:B------:R-:W-:Y:S01]  /*ea80*/  VIADD R17, R19, UR9 ;  /* 0x0000000913117c36 */ /* 0x000fe20008000000 */
[----:B------:R-:W-:Y:S01]  /*ea90*/  SHF.R.S32.HI R18, RZ, 0x1f, R19 ;  /* 0x0000001fff127819 */ /* 0x000fe20000011413 */
[----:B------:R2:W-:Y:S01]  /*eaa0*/  @P5 STG.E.U8 desc[UR22][R12.64], R21 ;  /* 0x000000150c005986 */ /* 0x0005e2000c101116 */
[----:B---3--:R-:W-:Y:S01]  /*eab0*/  ISETP.LT.AND P5, PT, R3, UR6, !P0 ;  /* 0x0000000603007c0c */ /* 0x008fe2000c7a1270 */
[----:B------:R-:W-:Y:S01]  /*eac0*/  IMAD.X R9, R16, 0x1, R63, P1 ;  /* 0x0000000110097824 */ /* 0x000fe200008e063f */
[----:B------:R-:W-:Y:S01]  /*ead0*/  IADD3 R14, P6, PT, R19, R60, RZ ;  /* 0x0000003c130e7210 */ /* 0x000fe20007fde0ff */
[----:B------:R-:W3:Y:S01]  /*eae0*/  LDCU UR6, c[0x0][0x398] ;  /* 0x00007300ff0677ac */ /* 0x000ee20008000800 */
[----:B-1----:R-:W-:Y:S02]  /*eaf0*/  PRMT R23, R140, 0x7771, RZ ;  /* 0x000077718c177816 */ /* 0x002fe400000000ff */
[----:B------:R-:W-:Y:S01]  /*eb00*/  ISETP.GE.AND P1, PT, R15, UR5, PT ;  /* 0x000000050f007c0c */ /* 0x000fe2000bf26270 */
[----:B------:R-:W1:Y:S01]  /*eb10*/  LDCU UR5, c[0x0][0x398] ;  /* 0x00007300ff0577ac */ /* 0x000e620008000800 */
[----:B------:R-:W-:Y:S01]  /*eb20*/  IMAD.X R15, R18, 0x1, R61, P6 ;  /* 0x00000001120f7824 */ /* 0x000fe200030e063d */
[----:B------:R4:W-:Y:S01]  /*eb30*/  @P4 STG.E.U8 desc[UR22][R8.64], R23 ;  /* 0x0000001708004986 */ /* 0x0009e2000c101116 */
[----:B0-----:R-:W-:Y:S01]  /*eb40*/  ISETP.LT.AND P4, PT, R2, UR4, !P0 ;  /* 0x0000000402007c0c */ /* 0x001fe2000c781270 */
[----:B------:R-:W0:Y:S01]  /*eb50*/  LDCU UR4, c[0x0][0x398] ;  /* 0x00007300ff0477ac */ /* 0x000e220008000800 */
[----:B--2---:R-:W-:Y:S01]  /*eb60*/  PRMT R21, R4, 0x7772, RZ ;  /* 0x0000777204157816 */ /* 0x004fe200000000ff */
[----:B------:R-:W-:Y:S01]  /*eb70*/  VIADD R13, R0, 0x76 ;  /* 0x00000076000d7836 */ /* 0x000fe20000000000 */
[----:B------:R-:W-:Y:S01]  /*eb80*/  IADD3 R10, P0, PT, R19, R62, RZ ;  /* 0x0000003e130a7210 */ /* 0x000fe20007f1e0ff */
[----:B------:R-:W-:Y:S01]  /*eb90*/  VIADD R19, R17, UR9 ;  /* 0x0000000911137c36 */ /* 0x000fe20008000000 */
[----:B------:R-:W-:Y:S01]  /*eba0*/  SHF.R.S32.HI R16, RZ, 0x1f, R17 ;  /* 0x0000001fff107819 */ /* 0x000fe20000011411 */
[----:B------:R2:W-:Y:S01]  /*ebb0*/  @P5 STG.E.U8 desc[UR22][R14.64], R21 ;  /* 0x000000150e005986 */ /* 0x0005e2000c101116 */
[----:B-----5:R-:W-:Y:S01]  /*ebc0*/  ISETP.LT.AND P5, PT, R3, UR10, !P2 ;  /* 0x0000000a03007c0c */ /* 0x020fe2000d7a1270 */
[----:B------:R-:W-:Y:S01]  /*ebd0*/  IMAD.X R11, R18, 0x1, R63, P0 ;  /* 0x00000001120b7824 */ /* 0x000fe200000e063f */
[----:B------:R-:W-:Y:S01]  /*ebe0*/  IADD3 R12, P6, PT, R17, R60, RZ ;  /* 0x0000003c110c7210 */ /* 0x000fe20007fde0ff */
[----:B------:R-:W5:Y:S01]  /*ebf0*/  LDCU UR10, c[0x0][0x398] ;  /* 0x00007300ff0a77ac */ /* 0x000f620008000800 */
[----:B----4-:R-:W-:-:S02]  /*ec00*/  PRMT R23, R140, 0x7772, RZ ;  /* 0x000077728c177816 */ /* 0x010fc400000000ff */
[----:B------:R-:W-:Y:S01]  /*ec10*/  ISETP.GE.AND P0, PT, R13, UR13, PT ;  /* 0x0000000d0d007c0c */ /* 0x000fe2000bf06270 */
[----:B------:R-:W-:Y:S01]  /*ec20*/  IMAD.X R13, R16, 0x1, R61, P6 ;  /* 0x00000001100d7824 */ /* 0x000fe200030e063d */
[----:B-1----:R-:W-:Y:S01]  /*ec30*/  ISETP.LT.AND P2, PT, R2, UR5, !P2 ;  /* 0x0000000502007c0c */ /* 0x002fe2000d741270 */
[----:B------:R-:W1:Y:S01]  /*ec40*/  LDCU UR5, c[0x0][0x398] ;  /* 0x00007300ff0577ac */ /* 0x000e620008000800 */
[----:B------:R4:W-:Y:S01]  /*ec50*/  @P4 STG.E.U8 desc[UR22][R10.64], R23 ;  /* 0x000000170a004986 */ /* 0x0009e2000c101116 */
[----:B--2---:R-:W-:Y:S01]  /*ec60*/  PRMT R21, R4, 0x7773, RZ ;  /* 0x0000777304157816 */ /* 0x004fe200000000ff */
[----:B------:R-:W-:Y:S01]  /*ec70*/  VIADD R15, R0, 0x77 ;  /* 0x00000077000f7836 */ /* 0x000fe20000000000 */
[----:B------:R-:W-:Y:S01]  /*ec80*/  IADD3 R8, P4, PT, R17, R62, RZ ;  /* 0x0000003e11087210 */ /* 0x000fe20007f9e0ff */
[----:B------:R-:W-:Y:S01]  /*ec90*/  VIADD R17, R19, UR9 ;  /* 0x0000000913117c36 */ /* 0x000fe20008000000 */
[----:B------:R-:W-:Y:S01]  /*eca0*/  SHF.R.S32.HI R4, RZ, 0x1f, R19 ;  /* 0x0000001fff047819 */ /* 0x000fe20000011413 */
[----:B------:R2:W-:Y:S01]  /*ecb0*/  @P5 STG.E.U8 desc[UR22][R12.64], R21 ;  /* 0x000000150c005986 */ /* 0x0005e2000c101116 */
[----:B0-----:R-:W-:Y:S01]  /*ecc0*/  ISETP.LT.AND P5, PT, R3, UR4, !P3 ;  /* 0x0000000403007c0c */ /* 0x001fe2000dfa1270 */
[----:B------:R-:W-:Y:S01]  /*ecd0*/  IMAD.X R9, R16, 0x1, R63, P4 ;  /* 0x0000000110097824 */ /* 0x000fe200020e063f */
[----:B------:R-:W-:Y:S01]  /*ece0*/  IADD3 R14, P6, PT, R19, R60, RZ ;  /* 0x0000003c130e7210 */ /* 0x000fe20007fde0ff */
[----:B------:R-:W0:Y:S01]  /*ecf0*/  LDCU UR4, c[0x0][0x398] ;  /* 0x00007300ff0477ac */ /* 0x000e220008000800 */
[----:B------:R-:W-:-:S02]  /*ed00*/  ISETP.GE.AND P4, PT, R15, UR11, PT ;  /* 0x0000000b0f007c0c */ /* 0x000fc4000bf86270 */
[----:B----4-:R-:W-:Y:S01]  /*ed10*/  PRMT R23, R140, 0x7773, RZ ;  /* 0x000077738c177816 */ /* 0x010fe200000000ff */
[----:B------:R-:W-:Y:S01]  /*ed20*/  IMAD.X R15, R4, 0x1, R61, P6 ;  /* 0x00000001040f7824 */ /* 0x000fe200030e063d */
[----:B---3--:R-:W-:Y:S01]  /*ed30*/  ISETP.LT.AND P3, PT, R2, UR6, !P3 ;  /* 0x0000000602007c0c */ /* 0x008fe2000df61270 */
[----:B------:R-:W3:Y:S01]  /*ed40*/  LDCU UR6, c[0x0][0x398] ;  /* 0x00007300ff0677ac */ /* 0x000ee20008000800 */
[----:B------:R-:W-:Y:S01]  /*ed50*/  SHF.R.S32.HI R16, RZ, 0x1f, R17 ;  /* 0x0000001fff107819 */ /* 0x000fe20000011411 */
[----:B------:R4:W-:Y:S01]  /*ed60*/  @P2 STG.E.U8 desc[UR22][R8.64], R23 ;  /* 0x0000001708002986 */ /* 0x0009e2000c101116 */
[----:B--2---:R-:W-:Y:S01]  /*ed70*/  PRMT R21, R5, 0x7770, RZ ;  /* 0x0000777005157816 */ /* 0x004fe200000000ff */
[----:B------:R-:W-:Y:S01]  /*ed80*/  VIADD R13, R0, 0x78 ;  /* 0x00000078000d7836 */ /* 0x000fe20000000000 */
[----:B-1----:R-:W-:Y:S01]  /*ed90*/  ISETP.LT.AND P2, PT, R3, UR5, !P1 ;  /* 0x0000000503007c0c */ /* 0x002fe2000cf41270 */
[----:B------:R-:W1:Y:S01]  /*eda0*/  LDCU UR5, c[0x0][0x398] ;  /* 0x00007300ff0577ac */ /* 0x000e620008000800 */
[----:B------:R-:W-:Y:S01]  /*edb0*/  IADD3 R12, P6, PT, R17, R60, RZ ;  /* 0x0000003c110c7210 */ /* 0x000fe20007fde0ff */
[----:B------:R2:W-:Y:S01]  /*edc0*/  @P5 STG.E.U8 desc[UR22][R14.64], R21 ;  /* 0x000000150e005986 */ /* 0x0005e2000c101116 */
[----:B------:R-:W-:Y:S01]  /*edd0*/  IADD3 R10, P5, PT, R19, R62, RZ ;  /* 0x0000003e130a7210 */ /* 0x000fe20007fbe0ff */
[----:B------:R-:W-:Y:S01]  /*ede0*/  VIADD R19, R17, UR9 ;  /* 0x0000000911137c36 */ /* 0x000fe20008000000 */
[----:B------:R-:W1:Y:S03]  /*edf0*/  LDCU UR11, c[0x0][0x398] ;  /* 0x00007300ff0b77ac */ /* 0x000e660008000800 */
[----:B------:R-:W-:Y:S01]  /*ee00*/  IMAD.X R11, R4, 0x1, R63, P5 ;  /* 0x00000001040b7824 */ /* 0x000fe200028e063f */
[----:B----4-:R-:W-:-:S02]  /*ee10*/  PRMT R23, R141, 0x7770, RZ ;  /* 0x000077708d177816 */ /* 0x010fc400000000ff */
[----:B------:R-:W-:Y:S01]  /*ee20*/  ISETP.GE.AND P5, PT, R13, UR7, PT ;  /* 0x000000070d007c0c */ /* 0x000fe2000bfa6270 */
[----:B------:R-:W-:Y:S01]  /*ee30*/  IMAD.X R13, R16, 0x1, R61, P6 ;  /* 0x00000001100d7824 */ /* 0x000fe200030e063d */
[----:B------:R-:W-:Y:S01]  /*ee40*/  SHF.R.S32.HI R4, RZ, 0x1f, R19 ;  /* 0x0000001fff047819 */ /* 0x000fe20000011413 */
[----:B------:R4:W-:Y:S01]  /*ee50*/  @P3 STG.E.U8 desc[UR22][R10.64], R23 ;  /* 0x000000170a003986 */ /* 0x0009e2000c101116 */
[----:B--2---:R-:W-:Y:S01]  /*ee60*/  PRMT R21, R5, 0x7771, RZ ;  /* 0x0000777105157816 */ /* 0x004fe200000000ff */
[----:B------:R-:W-:Y:S01]  /*ee70*/  VIADD R15, R0, 0x79 ;  /* 0x00000079000f7836 */ /* 0x000fe20000000000 */
[----:B---3--:R-:W-:Y:S01]  /*ee80*/  ISETP.LT.AND P3, PT, R3, UR6, !P0 ;  /* 0x0000000603007c0c */ /* 0x008fe2000c761270 */
[----:B------:R-:W2:Y:S01]  /*ee90*/  LDCU UR6, c[0x0][0x398] ;  /* 0x00007300ff0677ac */ /* 0x000ea20008000800 */
[----:B------:R-:W-:Y:S01]  /*eea0*/  IADD3 R14, P6, PT, R19, R60, RZ ;  /* 0x0000003c130e7210 */ /* 0x000fe20007fde0ff */
[----:B------:R3:W-:Y:S01]  /*eeb0*/  @P2 STG.E.U8 desc[UR22][R12.64], R21 ;  /* 0x000000150c002986 */ /* 0x0007e2000c101116 */
[C---:B0-----:R-:W-:Y:S01]  /*eec0*/  ISETP.LT.AND P2, PT, R2.reuse, UR4, !P1 ;  /* 0x0000000402007c0c */ /* 0x041fe2000cf41270 */
[----:B------:R-:W0:Y:S01]  /*eed0*/  LDCU UR4, c[0x0][0x398] ;  /* 0x00007300ff0477ac */ /* 0x000e220008000800 */
[-C--:B------:R-:W-:Y:S01]  /*eee0*/  IADD3 R8, P1, PT, R17, R62.reuse, RZ ;  /* 0x0000003e11087210 */ /* 0x080fe20007f3e0ff */
[----:B------:R-:W-:Y:S01]  /*eef0*/  VIADD R17, R19, UR9 ;  /* 0x0000000913117c36 */ /* 0x000fe20008000000 */
[----:B-1----:R-:W-:Y:S01]  /*ef00*/  ISETP.LT.AND P0, PT, R2, UR5, !P0 ;  /* 0x0000000502007c0c */ /* 0x002fe2000c701270 */
[----:B------:R-:W1:Y:S01]  /*ef10*/  LDCU UR5, c[0x0][0x398] ;  /* 0x00007300ff0577ac */ /* 0x000e620008000800 */
[----:B----4-:R-:W-:Y:S01]  /*ef20*/  PRMT R23, R141, 0x7771, RZ ;  /* 0x000077718d177816 */ /* 0x010fe200000000ff */
[----:B------:R-:W-:Y:S01]  /*ef30*/  IMAD.X R9, R16, 0x1, R63, P1 ;  /* 0x0000000110097824 */ /* 0x000fe200008e063f */
[----:B------:R-:W-:Y:S01]  /*ef40*/  ISETP.GE.AND P1, PT, R15, UR17, PT ;  /* 0x000000110f007c0c */ /* 0x000fe2000bf26270 */
[----:B------:R-:W-:Y:S01]  /*ef50*/  IMAD.X R15, R4, 0x1, R61, P6 ;  /* 0x00000001040f7824 */ /* 0x000fe200030e063d */
[----:B------:R-:W-:Y:S01]  /*ef60*/  SHF.R.S32.HI R16, RZ, 0x1f, R17 ;  /* 0x0000001fff107819 */ /* 0x000fe20000011411 */
[----:B---3--:R-:W-:Y:S01]  /*ef70*/  VIADD R13, R0, 0x7a ;  /* 0x0000007a000d7836 */ /* 0x008fe20000000000 */
[----:B------:R-:W-:Y:S01]  /*ef80*/  PRMT R21, R5, 0x7772, RZ ;  /* 0x0000777205157816 */ /* 0x000fe200000000ff */
[----:B------:R3:W-:Y:S01]  /*ef90*/  @P2 STG.E.U8 desc[UR22][R8.64], R23 ;  /* 0x0000001708002986 */ /* 0x0007e2000c101116 */
[----:B------:R-:W-:Y:S01]  /*efa0*/  IADD3 R10, P2, PT, R19, R62, RZ ;  /* 0x0000003e130a7210 */ /* 0x000fe20007f5e0ff */
[----:B------:R-:W4:Y:S01]  /*efb0*/  LDCU UR7, c[0x0][0x398] ;  /* 0x00007300ff0777ac */ /* 0x000f220008000800 */
[----:B------:R-:W-:Y:S01]  /*efc0*/  IADD3 R12, P6, PT, R17, R60, RZ ;  /* 0x0000003c110c7210 */ /* 0x000fe20007fde0ff */
[----:B------:R1:W-:Y:S01]  /*efd0*/  @P3 STG.E.U8 desc[UR22][R14.64], R21 ;  /* 0x000000150e003986 */ /* 0x0003e2000c101116 */
[----:B------:R-:W-:Y:S01]  /*efe0*/  PRMT R19, R5, 0x7773, RZ ;  /* 0x0000777305137816 */ /* 0x000fe200000000ff */
[----:B------:R-:W-:Y:S01]  /*eff0*/  IMAD.X R11, R4, 0x1, R63, P2 ;  /* 0x00000001040b7824 */ /* 0x000fe200010e063f */
[----:B0-----:R-:W-:Y:S01]  /*f000*/  ISETP.LT.AND P3, PT, R3, UR4, !P4 ;  /* 0x0000000403007c0c */ /* 0x001fe2000e761270 */
[----:B------:R-:W0:Y:S01]  /*f010*/  LDCU UR4, c[0x0][0x398] ;  /* 0x00007300ff0477ac */ /* 0x000e220008000800 */
[----:B------:R-:W-:Y:S01]  /*f020*/  ISETP.GE.AND P2, PT, R13, UR15, PT ;  /* 0x0000000f0d007c0c */ /* 0x000fe2000bf46270 */
[----:B------:R-:W-:Y:S01]  /*f030*/  IMAD.X R13, R16, 0x1, R61, P6 ;  /* 0x00000001100d7824 */ /* 0x000fe200030e063d */
[----:B--2---:R-:W-:Y:S01]  /*f040*/  ISETP.LT.AND P4, PT, R2, UR6, !P4 ;  /* 0x0000000602007c0c */ /* 0x004fe2000e781270 */
[----:B------:R-:W2:Y:S01]  /*f050*/  LDCU UR6, c[0x0][0x398] ;  /* 0x00007300ff0677ac */ /* 0x000ea20008000800 */
[----:B---3--:R-:W-:-:S02]  /*f060*/  PRMT R9, R141, 0x7772, RZ ;  /* 0x000077728d097816 */ /* 0x008fc400000000ff */
[----:B------:R-:W-:Y:S01]  /*f070*/  PRMT R141, R141, 0x7773, RZ ;  /* 0x000077738d8d7816 */ /* 0x000fe200000000ff */
[----:B-1----:R-:W-:Y:S01]  /*f080*/  VIADD R15, R17, UR9 ;  /* 0x00000009110f7c36 */ /* 0x002fe20008000000 */
[----:B------:R-:W-:Y:S01]  /*f090*/  PRMT R23, R142, 0x7773, RZ ;  /* 0x000077738e177816 */ /* 0x000fe200000000ff */
[----:B------:R1:W-:Y:S01]  /*f0a0*/  @P0 STG.E.U8 desc[UR22][R10.64], R9 ;  /* 0x000000090a000986 */ /* 0x0003e2000c101116 */
[----:B------:R-:W-:Y:S01]  /*f0b0*/  ISETP.LT.AND P0, PT, R3, UR5, !P5 ;  /* 0x0000000503007c0c */ /* 0x000fe2000ef01270 */
[----:B------:R-:W3:Y:S01]  /*f0c0*/  LDCU UR5, c[0x0][0x398] ;  /* 0x00007300ff0577ac */ /* 0x000ee20008000800 */
[----:B------:R-:W-:Y:S01]  /*f0d0*/  SHF.R.S32.HI R14, RZ, 0x1f, R15 ;  /* 0x0000001fff0e7819 */ /* 0x000fe2000001140f */
[----:B------:R4:W-:Y:S01]  /*f0e0*/  @P3 STG.E.U8 desc[UR22][R12.64], R19 ;  /* 0x000000130c003986 */ /* 0x0009e2000c101116 */
[----:B------:R-:W-:Y:S01]  /*f0f0*/  IADD3 R4, P3, PT, R17, R62, RZ ;  /* 0x0000003e11047210 */ /* 0x000fe20007f7e0ff */
[----:B------:R-:W-:Y:S01]  /*f100*/  VIADD R17, R0, 0x7b ;  /* 0x0000007b00117836 */ /* 0x000fe20000000000 */
[----:B------:R-:W-:-:S02]  /*f110*/  IADD3 R8, P6, PT, R15, R60, RZ ;  /* 0x0000003c0f087210 */ /* 0x000fc40007fde0ff */
[----:B0-----:R-:W-:Y:S01]  /*f120*/  ISETP.LT.AND P5, PT, R2, UR4, !P5 ;  /* 0x0000000402007c0c */ /* 0x001fe2000efa1270 */
[----:B------:R-:W-:Y:S01]  /*f130*/  IMAD.X R5, R16, 0x1, R63, P3 ;  /* 0x0000000110057824 */ /* 0x000fe200018e063f */
[----:B------:R-:W0:Y:S01]  /*f140*/  LDCU UR4, c[0x0][0x398] ;  /* 0x00007300ff0477ac */ /* 0x000e220008000800 */
[----:B-1----:R-:W-:Y:S01]  /*f150*/  IMAD.X R9, R14, 0x1, R61, P6 ;  /* 0x000000010e097824 */ /* 0x002fe200030e063d */
[----:B--2---:R-:W-:Y:S02]  /*f160*/  ISETP.LT.AND P6, PT, R3, UR6, !P1 ;  /* 0x0000000603007c0c */ /* 0x004fe4000cfc1270 */
[----:B------:R1:W-:Y:S01]  /*f170*/  @P4 STG.E.U8 desc[UR22][R4.64], R141 ;  /* 0x0000008d04004986 */ /* 0x0003e2000c101116 */
[----:B----4-:R-:W-:Y:S01]  /*f180*/  PRMT R13, R6, 0x7770, RZ ;  /* 0x00007770060d7816 */ /* 0x010fe200000000ff */
[----:B------:R-:W-:Y:S01]  /*f190*/  VIADD R12, R0, 0x7c ;  /* 0x0000007c000c7836 */ /* 0x000fe20000000000 */
[----:B------:R-:W-:Y:S01]  /*f1a0*/  ISETP.GE.AND P3, PT, R17, UR21, PT ;  /* 0x0000001511007c0c */ /* 0x000fe2000bf66270 */
[----:B------:R-:W2:Y:S01]  /*f1b0*/  LDCU UR6, c[0x0][0x398] ;  /* 0x00007300ff0677ac */ /* 0x000ea20008000800 */
[----:B------:R-:W-:Y:S01]  /*f1c0*/  PRMT R17, R142, 0x7770, RZ ;  /* 0x000077708e117816 */ /* 0x000fe200000000ff */
[----:B------:R4:W-:Y:S01]  /*f1d0*/  @P0 STG.E.U8 desc[UR22][R8.64], R13 ;  /* 0x0000000d08000986 */ /* 0x0009e2000c101116 */
[C---:B------:R-:W-:Y:S01]  /*f1e0*/  IADD3 R10, P0, PT, R15.reuse, R62, RZ ;  /* 0x0000003e0f0a7210 */ /* 0x040fe20007f1e0ff */
[----:B------:R-:W-:Y:S01]  /*f1f0*/  VIADD R15, R15, UR9 ;  /* 0x000000090f0f7c36 */ /* 0x000fe20008000000 */
[----:B------:R-:W-:-:S02]  /*f200*/  ISETP.GE.AND P4, PT, R12, UR19, PT ;  /* 0x000000130c007c0c */ /* 0x000fc4000bf86270 */
[----:B---3--:R-:W-:Y:S01]  /*f210*/  ISETP.LT.AND P1, PT, R2, UR5, !P1 ;  /* 0x0000000502007c0c */ /* 0x008fe2000cf21270 */
[----:B------:R-:W-:Y:S01]  /*f220*/  IMAD.X R11, R14, 0x1, R63, P0 ;  /* 0x000000010e0b7824 */ /* 0x000fe200000e063f */
[----:B------:R-:W-:Y:S01]  /*f230*/  SHF.R.S32.HI R12, RZ, 0x1f, R15 ;  /* 0x0000001fff0c7819 */ /* 0x000fe2000001140f */
[----:B------:R-:W3:Y:S01]  /*f240*/  LDCU UR5, c[0x0][0x398] ;  /* 0x00007300ff0577ac */ /* 0x000ee20008000800 */
[----:B-1----:R-:W-:Y:S01]  /*f250*/  IADD3 R4, P0, PT, R15, R60, RZ ;  /* 0x0000003c0f047210 */ /* 0x002fe20007f1e0ff */
[C---:B------:R-:W-:Y:S01]  /*f260*/  VIADD R14, R0.reuse, 0x7e ;  /* 0x0000007e000e7836 */ /* 0x040fe20000000000 */
[----:B------:R1:W-:Y:S01]  /*f270*/  @P5 STG.E.U8 desc[UR22][R10.64], R17 ;  /* 0x000000110a005986 */ /* 0x0003e2000c101116 */
[----:B----4-:R-:W-:Y:S01]  /*f280*/  VIADD R8, R0, 0x7d ;  /* 0x0000007d00087836 */ /* 0x010fe20000000000 */
[----:B------:R-:W-:Y:S01]  /*f290*/  PRMT R13, R6, 0x7771, RZ ;  /* 0x00007771060d7816 */ /* 0x000fe200000000ff */
[----:B------:R-:W-:Y:S01]  /*f2a0*/  IMAD.X R5, R12, 0x1, R61, P0 ;  /* 0x000000010c057824 */ /* 0x000fe200000e063d */
[----:B0-----:R-:W-:Y:S01]  /*f2b0*/  ISETP.LT.AND P5, PT, R3, UR4, !P2 ;  /* 0x0000000403007c0c */ /* 0x001fe2000d7a1270 */
[----:B------:R-:W0:Y:S01]  /*f2c0*/  LDCU UR4, c[0x0][0x398] ;  /* 0x00007300ff0477ac */ /* 0x000e220008000800 */
[----:B------:R-:W-:Y:S01]  /*f2d0*/  ISETP.GE.AND P0, PT, R8, UR27, PT ;  /* 0x0000001b08007c0c */ /* 0x000fe2000bf06270 */
[----:B------:R-:W-:Y:S01]  /*f2e0*/  VIADD R0, R0, 0x7f ;  /* 0x0000007f00007836 */ /* 0x000fe20000000000 */
[----:B------:R4:W-:Y:S01]  /*f2f0*/  @P6 STG.E.U8 desc[UR22][R4.64], R13 ;  /* 0x0000000d04006986 */ /* 0x0009e2000c101116 */
[C---:B------:R-:W-:Y:S01]  /*f300*/  IADD3 R8, P6, PT, R15.reuse, R62, RZ ;  /* 0x0000003e0f087210 */ /* 0x040fe20007fde0ff */
[----:B------:R-:W-:Y:S01]  /*f310*/  VIADD R15, R15, UR9 ;  /* 0x000000090f0f7c36 */ /* 0x000fe20008000000 */
[----:B--2---:R-:W-:Y:S01]  /*f320*/  ISETP.LT.AND P2, PT, R2, UR6, !P2 ;  /* 0x0000000602007c0c */ /* 0x004fe2000d741270 */
[----:B------:R-:W2:Y:S01]  /*f330*/  LDCU UR6, c[0x0][0x398] ;  /* 0x00007300ff0677ac */ /* 0x000ea20008000800 */
[----:B-1----:R-:W-:Y:S01]  /*f340*/  PRMT R17, R142, 0x7771, RZ ;  /* 0x000077718e117816 */ /* 0x002fe200000000ff */
[----:B------:R-:W-:Y:S01]  /*f350*/  IMAD.X R9, R12, 0x1, R63, P6 ;  /* 0x000000010c097824 */ /* 0x000fe200030e063f */
[----:B------:R-:W-:-:S02]  /*f360*/  SHF.R.S32.HI R12, RZ, 0x1f, R15 ;  /* 0x0000001fff0c7819 */ /* 0x000fc4000001140f */
[C---:B------:R-:W-:Y:S02]  /*f370*/  IADD3 R10, P6, PT, R15.reuse, R60, RZ ;  /* 0x0000003c0f0a7210 */ /* 0x040fe40007fde0ff */
[----:B------:R1:W-:Y:S01]  /*f380*/  @P1 STG.E.U8 desc[UR22][R8.64], R17 ;  /* 0x0000001108001986 */ /* 0x0003e2000c101116 */
[----:B----4-:R-:W-:Y:S02]  /*f390*/  PRMT R13, R6, 0x7772, RZ ;  /* 0x00007772060d7816 */ /* 0x010fe400000000ff */
[C---:B------:R-:W-:Y:S01]  /*f3a0*/  IMAD.X R11, R12.reuse, 0x1, R61, P6 ;  /* 0x000000010c0b7824 */ /* 0x040fe200030e063d */
[C---:B------:R-:W-:Y:S01]  /*f3b0*/  IADD3 R4, P6, PT, R15.reuse, R62, RZ ;  /* 0x0000003e0f047210 */ /* 0x040fe20007fde0ff */
[----:B------:R-:W-:Y:S01]  /*f3c0*/  VIADD R15, R15, UR9 ;  /* 0x000000090f0f7c36 */ /* 0x000fe20008000000 */
[----:B------:R-:W-:Y:S02]  /*f3d0*/  PRMT R19, R7, 0x7770, RZ ;  /* 0x0000777007137816 */ /* 0x000fe400000000ff */
[----:B------:R4:W-:Y:S01]  /*f3e0*/  @P5 STG.E.U8 desc[UR22][R10.64], R13 ;  /* 0x0000000d0a005986 */ /* 0x0009e2000c101116 */
[----:B---3--:R-:W-:Y:S01]  /*f3f0*/  ISETP.LT.AND P5, PT, R3, UR5, !P3 ;  /* 0x0000000503007c0c */ /* 0x008fe2000dfa1270 */
[----:B------:R-:W-:Y:S01]  /*f400*/  IMAD.X R5, R12, 0x1, R63, P6 ;  /* 0x000000010c057824 */ /* 0x000fe200030e063f */
[----:B------:R-:W3:Y:S01]  /*f410*/  LDCU UR5, c[0x0][0x398] ;  /* 0x00007300ff0577ac */ /* 0x000ee20008000800 */
[----:B------:R-:W-:-:S02]  /*f420*/  SHF.R.S32.HI R12, RZ, 0x1f, R15 ;  /* 0x0000001fff0c7819 */ /* 0x000fc4000001140f */
[C---:B-1----:R-:W-:Y:S02]  /*f430*/  IADD3 R8, P6, PT, R15.reuse, R60, RZ ;  /* 0x0000003c0f087210 */ /* 0x042fe40007fde0ff */
[----:B0-----:R-:W-:Y:S01]  /*f440*/  ISETP.LT.AND P3, PT, R2, UR4, !P3 ;  /* 0x0000000402007c0c */ /* 0x001fe2000df61270 */
[----:B------:R-:W0:Y:S01]  /*f450*/  LDCU UR4, c[0x0][0x398] ;  /* 0x00007300ff0477ac */ /* 0x000e220008000800 */
[----:B------:R-:W-:Y:S01]  /*f460*/  PRMT R17, R142, 0x7772, RZ ;  /* 0x000077728e117816 */ /* 0x000fe200000000ff */
[----:B------:R-:W-:Y:S01]  /*f470*/  IMAD.X R9, R12, 0x1, R61, P6 ;  /* 0x000000010c097824 */ /* 0x000fe200030e063d */
[C---:B----4-:R-:W-:Y:S01]  /*f480*/  IADD3 R10, P6, PT, R15.reuse, R62, RZ ;  /* 0x0000003e0f0a7210 */ /* 0x050fe20007fde0ff */
[----:B------:R-:W-:Y:S01]  /*f490*/  VIADD R15, R15, UR9 ;  /* 0x000000090f0f7c36 */ /* 0x000fe20008000000 */
[----:B------:R-:W-:Y:S01]  /*f4a0*/  PRMT R13, R6, 0x7773, RZ ;  /* 0x00007773060d7816 */ /* 0x000fe200000000ff */
[----:B------:R1:W-:Y:S01]  /*f4b0*/  @P2 STG.E.U8 desc[UR22][R4.64], R17 ;  /* 0x0000001104002986 */ /* 0x0003e2000c101116 */
[----:B------:R-:W-:Y:S01]  /*f4c0*/  ISETP.GE.AND P2, PT, R0, UR29, PT ;  /* 0x0000001d00007c0c */ /* 0x000fe2000bf46270 */
[----:B------:R-:W-:Y:S01]  /*f4d0*/  IMAD.X R11, R12, 0x1, R63, P6 ;  /* 0x000000010c0b7824 */ /* 0x000fe200030e063f */
[----:B------:R-:W-:Y:S01]  /*f4e0*/  SHF.R.S32.HI R0, RZ, 0x1f, R15 ;  /* 0x0000001fff007819 */ /* 0x000fe2000001140f */
[----:B------:R4:W-:Y:S01]  /*f4f0*/  @P5 STG.E.U8 desc[UR22][R8.64], R13 ;  /* 0x0000000d08005986 */ /* 0x0009e2000c101116 */
[----:B--2---:R-:W-:Y:S01]  /*f500*/  ISETP.LT.AND P5, PT, R3, UR6, !P4 ;  /* 0x0000000603007c0c */ /* 0x004fe2000e7a1270 */
[----:B------:R-:W2:Y:S01]  /*f510*/  LDCU UR6, c[0x0][0x398] ;  /* 0x00007300ff0677ac */ /* 0x000ea20008000800 */
[----:B---3--:R-:W-:Y:S01]  /*f520*/  ISETP.LT.AND P4, PT, R2, UR5, !P4 ;  /* 0x0000000502007c0c */ /* 0x008fe2000e781270 */
[----:B------:R3:W-:Y:S01]  /*f530*/  @P3 STG.E.U8 desc[UR22][R10.64], R23 ;  /* 0x000000170a003986 */ /* 0x0007e2000c101116 */
[----:B------:R-:W-:Y:S01]  /*f540*/  PRMT R21, R143, 0x7770, RZ ;  /* 0x000077708f157816 */ /* 0x000fe200000000ff */
[----:B------:R-:W0:Y:S01]  /*f550*/  LDCU UR5, c[0x0][0x398] ;  /* 0x00007300ff0577ac */ /* 0x000e220008000800 */
[----:B------:R-:W-:-:S02]  /*f560*/  ISETP.GE.AND P1, PT, R14, UR25, PT ;  /* 0x000000190e007c0c */ /* 0x000fc4000bf26270 */
[C---:B-1----:R-:W-:Y:S02]  /*f570*/  IADD3 R4, P6, PT, R15.reuse, R60, RZ ;  /* 0x0000003c0f047210 */ /* 0x042fe40007fde0ff */
[C---:B----4-:R-:W-:Y:S01]  /*f580*/  IADD3 R8, P3, PT, R15.reuse, R62, RZ ;  /* 0x0000003e0f087210 */ /* 0x050fe20007f7e0ff */
[----:B------:R-:W-:Y:S02]  /*f590*/  VIADD R15, R15, UR9 ;  /* 0x000000090f0f7c36 */ /* 0x000fe40008000000 */
[C---:B------:R-:W-:Y:S02]  /*f5a0*/  IMAD.X R5, R0.reuse, 0x1, R61, P6 ;  /* 0x0000000100057824 */ /* 0x040fe400030e063d */
[----:B------:R-:W-:Y:S02]  /*f5b0*/  VIADD R17, R15, UR9 ;  /* 0x000000090f117c36 */ /* 0x000fe40008000000 */
[----:B------:R-:W-:Y:S01]  /*f5c0*/  IMAD.X R9, R0, 0x1, R63, P3 ;  /* 0x0000000100097824 */ /* 0x000fe200018e063f */
[----:B------:R-:W-:Y:S01]  /*f5d0*/  SHF.R.S32.HI R0, RZ, 0x1f, R15 ;  /* 0x0000001fff007819 */ /* 0x000fe2000001140f */
[----:B------:R-:W-:Y:S01]  /*f5e0*/  VIADD R13, R17, UR9 ;  /* 0x00000009110d7c36 */ /* 0x000fe20008000000 */
[----:B---3--:R-:W-:Y:S01]  /*f5f0*/  IADD3 R10, P3, PT, R15, R60, RZ ;  /* 0x0000003c0f0a7210 */ /* 0x008fe20007f7e0ff */
[----:B------:R1:W-:Y:S01]  /*f600*/  @P5 STG.E.U8 desc[UR22][R4.64], R19 ;  /* 0x0000001304005986 */ /* 0x0003e2000c101116 */
[----:B------:R-:W-:-:S02]  /*f610*/  ISETP.LT.AND P5, PT, R3, UR7, !P0 ;  /* 0x0000000703007c0c */ /* 0x000fc4000c7a1270 */
[----:B------:R-:W-:Y:S01]  /*f620*/  SHF.R.S32.HI R6, RZ, 0x1f, R13 ;  /* 0x0000001fff067819 */ /* 0x000fe2000001140d */
[----:B------:R3:W-:Y:S01]  /*f630*/  @P4 STG.E.U8 desc[UR22][R8.64], R21 ;  /* 0x0000001508004986 */ /* 0x0007e2000c101116 */
[--C-:B------:R-:W-:Y:S01]  /*f640*/  IMAD.X R11, R0, 0x1, R61.reuse, P3 ;  /* 0x00000001000b7824 */ /* 0x100fe200018e063d */
[C---:B------:R-:W-:Y:S02]  /*f650*/  IADD3 R12, P4, PT, R13.reuse, R60, RZ ;  /* 0x0000003c0d0c7210 */ /* 0x040fe40007f9e0ff */
[-C--:B------:R-:W-:Y:S02]  /*f660*/  IADD3 R14, P3, PT, R13, R62.reuse, RZ ;  /* 0x0000003e0d0e7210 */ /* 0x080fe40007f7e0ff */
[----:B0-----:R-:W-:Y:S01]  /*f670*/  ISETP.LT.AND P0, PT, R2, UR4, !P0 ;  /* 0x0000000402007c0c */ /* 0x001fe2000c701270 */
[C---:B------:R-:W-:Y:S01]  /*f680*/  IMAD.X R13, R6.reuse, 0x1, R61, P4 ;  /* 0x00000001060d7824 */ /* 0x040fe200020e063d */
[----:B-1----:R-:W-:Y:S01]  /*f690*/  IADD3 R4, P6, PT, R15, R62, RZ ;  /* 0x0000003e0f047210 */ /* 0x002fe20007fde0ff */
[----:B------:R-:W-:Y:S01]  /*f6a0*/  IMAD.X R15, R6, 0x1, R63, P3 ;  /* 0x00000001060f7824 */ /* 0x000fe200018e063f */
[----:B------:R-:W-:-:S02]  /*f6b0*/  IADD3 R60, P4, PT, R17, R60, RZ ;  /* 0x0000003c113c7210 */ /* 0x000fc40007f9e0ff */
[----:B------:R-:W-:Y:S01]  /*f6c0*/  SHF.R.S32.HI R6, RZ, 0x1f, R17 ;  /* 0x0000001fff067819 */ /* 0x000fe20000011411 */
[----:B------:R-:W-:Y:S01]  /*f6d0*/  IMAD.X R5, R0, 0x1, R63, P6 ;  /* 0x0000000100057824 */ /* 0x000fe200030e063f */
[C---:B-----5:R-:W-:Y:S02]  /*f6e0*/  ISETP.LT.AND P6, PT, R3.reuse, UR10, !P1 ;  /* 0x0000000a03007c0c */ /* 0x060fe4000cfc1270 */
[----:B------:R-:W-:Y:S01]  /*f6f0*/  ISETP.LT.AND P1, PT, R2, UR5, !P1 ;  /* 0x0000000502007c0c */ /* 0x000fe2000cf21270 */
[----:B------:R-:W-:Y:S01]  /*f700*/  IMAD.X R61, R6, 0x1, R61, P4 ;  /* 0x00000001063d7824 */ /* 0x000fe200020e063d */
[----:B--2---:R-:W-:Y:S02]  /*f710*/  ISETP.LT.AND P4, PT, R3, UR6, !P2 ;  /* 0x0000000603007c0c */ /* 0x004fe4000d781270 */
[----:B------:R-:W-:Y:S02]  /*f720*/  ISETP.LT.AND P2, PT, R2, UR11, !P2 ;  /* 0x0000000b02007c0c */ /* 0x000fe4000d741270 */
[----:B------:R-:W-:-:S02]  /*f730*/  IADD3 R62, P3, PT, R17, R62, RZ ;  /* 0x0000003e113e7210 */ /* 0x000fc40007f7e0ff */
[C---:B------:R-:W-:Y:S02]  /*f740*/  PRMT R3, R7.reuse, 0x7773, RZ ;  /* 0x0000777307037816 */ /* 0x040fe400000000ff */
[C---:B---3--:R-:W-:Y:S01]  /*f750*/  PRMT R9, R7.reuse, 0x7772, RZ ;  /* 0x0000777207097816 */ /* 0x048fe200000000ff */
[----:B------:R-:W-:Y:S01]  /*f760*/  IMAD.X R63, R6, 0x1, R63, P3 ;  /* 0x00000001063f7824 */ /* 0x000fe200018e063f */
[----:B------:R-:W-:Y:S02]  /*f770*/  PRMT R7, R7, 0x7771, RZ ;  /* 0x0000777107077816 */ /* 0x000fe400000000ff */
[C---:B------:R-:W-:Y:S02]  /*f780*/  PRMT R19, R143.reuse, 0x7771, RZ ;  /* 0x000077718f137816 */ /* 0x040fe400000000ff */
[C---:B------:R-:W-:Y:S01]  /*f790*/  PRMT R17, R143.reuse, 0x7773, RZ ;  /* 0x000077738f117816 */ /* 0x040fe200000000ff */
[----:B------:R0:W-:Y:S01]  /*f7a0*/  @P5 STG.E.U8 desc[UR22][R10.64], R7 ;  /* 0x000000070a005986 */ /* 0x0001e2000c101116 */
[----:B------:R-:W-:-:S03]  /*f7b0*/  PRMT R143, R143, 0x7772, RZ ;  /* 0x000077728f8f7816 */ /* 0x000fc600000000ff */
[----:B------:R0:W-:Y:S04]  /*f7c0*/  @P0 STG.E.U8 desc[UR22][R4.64], R19 ;  /* 0x0000001304000986 */ /* 0x0001e8000c101116 */
[----:B------:R0:W-:Y:S04]  /*f7d0*/  @P6 STG.E.U8 desc[UR22][R60.64], R9 ;  /* 0x000000093c006986 */ /* 0x0001e8000c101116 */
[----:B------:R0:W-:Y:S04]  /*f7e0*/  @P1 STG.E.U8 desc[UR22][R62.64], R143 ;  /* 0x0000008f3e001986 */ /* 0x0001e8000c101116 */
[----:B------:R0:W-:Y:S04]  /*f7f0*/  @P4 STG.E.U8 desc[UR22][R12.64], R3 ;  /* 0x000000030c004986 */ /* 0x0001e8000c101116 */
[----:B------:R0:W-:Y:S01]  /*f800*/  @P2 STG.E.U8 desc[UR22][R14.64], R17 ;  /* 0x000000110e002986 */ /* 0x0001e2000c101116 */
[----:B------:R-:W-:Y:S06]  /*f810*/  BAR.SYNC.DEFER_BLOCKING 0x0 ;  /* 0x0000000000007b1d */ /* 0x000fec0000010000 */
[----:B------:R-:W-:Y:S05]  /*f820*/  BRA.U UP0, `(.L_x_13) ;  /* 0x0000000100a07547 */ /* 0x000fea000b800000 */
[----:B------:R-:W1:Y:S01]  /*f830*/  S2UR UR5, SR_CgaCtaId ;  /* 0x00000000000579c3 */ /* 0x000e620000008800 */
[----:B------:R-:W-:Y:S01]  /*f840*/  NOP ;  /* 0x0000000000007918 */ /* 0x000fe20000000000 */
[----:B------:R-:W-:Y:S01]  /*f850*/  UMOV UR4, 0x50 ;  /* 0x0000005000047882 */ /* 0x000fe20000000000 */
[----:B------:R-:W-:Y:S02]  /*f860*/  IMAD.U32 R0, RZ, RZ, UR8 ;  /* 0x00000008ff007e24 */ /* 0x000fe4000f8e00ff */
[----:B0-----:R-:W-:Y:S02]  /*f870*/  IMAD.MOV.U32 R3, RZ, RZ, 0xffff ;  /* 0x0000ffffff037424 */ /* 0x001fe400078e00ff */
[----:B------:R-:W-:Y:S01]  /*f880*/  IMAD.MOV.U32 R7, RZ, RZ, 0x1 ;  /* 0x00000001ff077424 */ /* 0x000fe200078e00ff */
[----:B------:R-:W-:-:S04]  /*f890*/  LOP3.LUT R0, R0, 0xffff, RZ, 0xc0, !PT ;  /* 0x0000ffff00007812 */ /* 0x000fc800078ec0ff */
[----:B------:R-:W-:-:S05]  /*f8a0*/  SHF.R.U32.HI R0, RZ, 0x5, R0 ;  /* 0x00000005ff007819 */ /* 0x000fca0000011600 */
[----:B------:R-:W-:Y:S01]  /*f8b0*/  VIADD R2, R0, 0x10 ;  /* 0x0000001000027836 */ /* 0x000fe20000000000 */
[----:B------:R-:W-:Y:S01]  /*f8c0*/  SHF.L.U32 R0, R3, R0, RZ ;  /* 0x0000000003007219 */ /* 0x000fe200000006ff */
[----:B-1----:R-:W-:-:S03]  /*f8d0*/  ULEA UR6, UR5, UR4, 0x18 ;  /* 0x0000000405067291 */ /* 0x002fc6000f8ec0ff */
[----:B------:R-:W-:-:S04]  /*f8e0*/  SHF.L.U32 R3, R7, R2, RZ ;  /* 0x0000000207037219 */ /* 0x000fc800000006ff */
[----:B------:R-:W-:Y:S02]  /*f8f0*/  LOP3.LUT R0, R3, R0, RZ, 0xfc, !PT ;  /* 0x0000000003007212 */ /* 0x000fe400078efcff */
[----:B------:R-:W0:Y:S02]  /*f900*/  LDS R5, [UR6] ;  /* 0x00000006ff057984 */ /* 0x000e240008000800 */
[C---:B------:R-:W-:Y:S02]  /*f910*/  LOP3.LUT R2, R0.reuse, 0xffff, RZ, 0xc0, !PT ;  /* 0x0000ffff00027812 */ /* 0x040fe400078ec0ff */
[----:B0-----:R-:W-:-:S04]  /*f920*/  LOP3.LUT R3, R0, 0xffff, R5, 0x80, !PT ;  /* 0x0000ffff00037812 */ /* 0x001fc800078e8005 */
[----:B------:R-:W-:-:S13]  /*f930*/  ISETP.NE.AND P0, PT, R3, R2, PT ;  /* 0x000000020300720c */ /* 0x000fda0003f05270 */
[----:B------:R-:W-:Y:S05]  /*f940*/  @P0 BRA `(.L_x_14) ;  /* 0x0000000000500947 */ /* 0x000fea0003800000 */
[----:B------:R-:W-:Y:S02]  /*f950*/  SHF.R.U32.HI R5, RZ, 0x10, R5 ;  /* 0x00000010ff057819 */ /* 0x000fe40000011605 */
[----:B------:R-:W-:-:S04]  /*f960*/  SHF.R.U32.HI R2, RZ, 0x10, R0 ;  /* 0x00000010ff027819 */ /* 0x000fc80000011600 */
[----:B------:R-:W-:-:S04]  /*f970*/  LOP3.LUT R5, R5, R2, RZ, 0xc0, !PT ;  /* 0x0000000205057212 */ /* 0x000fc800078ec0ff */
[----:B------:R-:W-:-:S13]  /*f980*/  ISETP.NE.AND P0, PT, R5, R2, PT ;  /* 0x000000020500720c */ /* 0x000fda0003f05270 */
[----:B------:R-:W-:Y:S05]  /*f990*/  @P0 BRA `(.L_x_15) ;  /* 0x0000000000300947 */ /* 0x000fea0003800000 */
[----:B------:R-:W-:Y:S01]  /*f9a0*/  R2UR UR4, R0 ;  /* 0x00000000000472ca */ /* 0x000fe200000e0000 */
[----:B------:R-:W-:Y:S01]  /*f9b0*/  VOTEU.ANY UR5, UPT, PT ;  /* 0x0000000000057886 */ /* 0x000fe200038e0100 */
[----:B------:R-:W0:Y:S01]  /*f9c0*/  S2R R0, SR_LANEID ;  /* 0x0000000000007919 */ /* 0x000e220000000000 */
[----:B------:R-:W-:-:S10]  /*f9d0*/  UFLO.U32 UR5, UR5 ;  /* 0x00000005000572bd */ /* 0x000fd400080e0000 */
[----:B------:R-:W-:-:S06]  /*f9e0*/  ULOP3.LUT UR4, URZ, UR4, URZ, 0x33, !UPT ;  /* 0x00000004ff047292 */ /* 0x000fcc000f8e33ff */
[----:B------:R-:W-:-:S04]  /*f9f0*/  IMAD.U32 R2, RZ, RZ, UR4 ;  /* 0x00000004ff027e24 */ /* 0x000fc8000f8e00ff */
[----:B------:R-:W1:Y:S02]  /*fa00*/  REDUX UR7, R2 ;  /* 0x00000000020773c4 */ /* 0x000e640000000000 */
[----:B------:R2:W-:Y:S01]  /*fa10*/  UTCATOMSWS.AND URZ, UR4 ;  /* 0x0000000400ff79e3 */ /* 0x0005e20008000000 */
[----:B0-----:R-:W-:Y:S01]  /*fa20*/  ISETP.EQ.U32.AND P0, PT, R0, UR5, PT ;  /* 0x0000000500007c0c */ /* 0x001fe2000bf02070 */
[----:B-1----:R-:W-:-:S12]  /*fa30*/  IMAD.U32 R0, RZ, RZ, UR7 ;  /* 0x00000007ff007e24 */ /* 0x002fd8000f8e00ff */
[----:B------:R2:W-:Y:S01]  /*fa40*/  @P0 ATOMS.AND RZ, [UR6], R0 ;  /* 0x00000000ffff098c */ /* 0x0005e2000a800006 */
[----:B------:R-:W-:Y:S05]  /*fa50*/  BRA `(.L_x_13) ;  /* 0x0000000000147947 */ /* 0x000fea0003800000 */
.L_x_15:
[----:B------:R-:W-:-:S07]  /*fa60*/  MOV R2, 0xfa80 ;  /* 0x0000fa8000027802 */ /* 0x000fce0000000f00 */
[----:B------:R-:W-:Y:S05]  /*fa70*/  CALL.REL.NOINC `($__internal_0_$__cuda_sm10x_tcgen05_guardrail_trap_col_being_dealloced_not_returned_by_alloc) ;  /* 0x00000000002c7944 */ /* 0x000fea0003c00000 */
[----:B------:R-:W-:Y:S05]  /*fa80*/  BRA `(.L_x_13) ;  /* 0x0000000000087947 */ /* 0x000fea0003800000 */
.L_x_14:
[----:B------:R-:W-:-:S07]  /*fa90*/  MOV R2, 0xfab0 ;  /* 0x0000fab000027802 */ /* 0x000fce0000000f00 */
[----:B------:R-:W-:Y:S05]  /*faa0*/  CALL.REL.NOINC `($__internal_2_$__cuda_sm10x_tcgen05_guardrail_trap_unallocated_columns_being_dealloced) ;  /* 0x0000000000387944 */ /* 0x000fea0003c00000 */
.L_x_13:
[----:B------:R-:W-:Y:S01]  /*fab0*/  NOP ;  /* 0x0000000000007918 */ /* 0x000fe20000000000 */
[----:B--2---:R-:W-:Y:S05]  /*fac0*/  EXIT ;  /* 0x000000000000794d */ /* 0x004fea0003800000 */
.L_x_8:
[----:B------:R-:W0:Y:S02]  /*fad0*/  SYNCS.PHASECHK.TRANS64.TRYWAIT P2, [UR11], R124 ;  /* 0x0000007cff0075a7 */ /* 0x000e24000804110b */
[----:B0-----:R-:W-:Y:S05]  /*fae0*/  @!P2 BRA `(.L_x_8) ;  /* 0xfffffffc00f8a947 */ /* 0x001fea000383ffff */
[----:B------:R-:W-:Y:S05]  /*faf0*/  BRA `(.L_x_16) ;  /* 0xffffff5400547947 */ /* 0x000fea000383ffff */
.L_x_12:
[----:B------:R-:W2:Y:S02]  /*fb00*/  SYNCS.PHASECHK.TRANS64.TRYWAIT P0, [UR11], R4 ;  /* 0x00000004ff0075a7 */ /* 0x000ea4000800110b */
[----:B--2---:R-:W-:Y:S05]  /*fb10*/  @!P0 BRA `(.L_x_12) ;  /* 0xfffffffc00f88947 */ /* 0x004fea000383ffff */
[----:B------:R-:W-:Y:S05]  /*fb20*/  BRA `(.L_x_11) ;  /* 0xffffff68005c7947 */ /* 0x000fea000383ffff */
        .weak           $__internal_0_$__cuda_sm10x_tcgen05_guardrail_trap_col_being_dealloced_not_returned_by_alloc
        .type           $__internal_0_$__cuda_sm10x_tcgen05_guardrail_trap_col_being_dealloced_not_returned_by_alloc,@function
        .size           $__internal_0_$__cuda_sm10x_tcgen05_guardrail_trap_col_being_dealloced_not_returned_by_alloc,($__internal_1_$__cuda_sm10x_tcgen05_guardrail_trap_phase_invalid_during_alloc - $__internal_0_$__cuda_sm10x_tcgen05_guardrail_trap_col_being_dealloced_not_returned_by_alloc)
$__internal_0_$__cuda_sm10x_tcgen05_guardrail_trap_col_being_dealloced_not_returned_by_alloc:
[----:B------:R-:W-:Y:S05]  /*fb30*/  BPT.TRAP 0x1 ;  /* 0x000000040000795c */ /* 0x000fea0000300000 */
[----:B------:R-:W-:-:S04]  /*fb40*/  IMAD.MOV.U32 R3, RZ, RZ, 0x0 ;  /* 0x00000000ff037424 */ /* 0x000fc800078e00ff */
[----:B------:R-:W-:Y:S05]  /*fb50*/  RET.REL.NODEC R2 `(matmul_kernel) ;  /* 0xffffff0402287950 */ /* 0x000fea0003c3ffff */
        .weak           $__internal_1_$__cuda_sm10x_tcgen05_guardrail_trap_phase_invalid_during_alloc
        .type           $__internal_1_$__cuda_sm10x_tcgen05_guardrail_trap_phase_invalid_during_alloc,@function
        .size           $__internal_1_$__cuda_sm10x_tcgen05_guardrail_trap_phase_invalid_during_alloc,($__internal_2_$__cuda_sm10x_tcgen05_guardrail_trap_unallocated_columns_being_dealloced - $__internal_1_$__cuda_sm10x_tcgen05_guardrail_trap_phase_invalid_during_alloc)
$__internal_1_$__cuda_sm10x_tcgen05_guardrail_trap_phase_invalid_during_alloc:
[----:B------:R-:W-:Y:S05]  /*fb60*/  BPT.TRAP 0x1 ;  /* 0x000000040000795c */ /* 0x000fea0000300000 */
[----:B------:R-:W-:-:S04]  /*fb70*/  IMAD.MOV.U32 R3, RZ, RZ, 0x0 ;  /* 0x00000000ff037424 */ /* 0x000fc800078e00ff */
[----:B------:R-:W-:Y:S05]  /*fb80*/  RET.REL.NODEC R2 `(matmul_kernel) ;  /* 0xffffff04021c7950 */ /* 0x000fea0003c3ffff */
        .weak           $__internal_2_$__cuda_sm10x_tcgen05_guardrail_trap_unallocated_columns_being_dealloced
        .type           $__internal_2_$__cuda_sm10x_tcgen05_guardrail_trap_unallocated_columns_being_dealloced,@function
        .size           $__internal_2_$__cuda_sm10x_tcgen05_guardrail_trap_unallocated_columns_being_dealloced,(.L_x_20 - $__internal_2_$__cuda_sm10x_tcgen05_guardrail_trap_unallocated_columns_being_dealloced)
$__internal_2_$__cuda_sm10x_tcgen05_guardrail_trap_unallocated_columns_being_dealloced:
[----:B------:R-:W-:Y:S05]  /*fb90*/  BPT.TRAP 0x1 ;  /* 0x000000040000795c */ /* 0x000fea0000300000 */
[----:B------:R-:W-:-:S04]  /*fba0*/  IMAD.MOV.U32 R3, RZ, RZ, 0x0 ;  /* 0x00000000ff037424 */ /* 0x000fc800078e00ff */
[----:B------:R-:W-:Y:S05]  /*fbb0*/  RET.REL.NODEC R2 `(matmul_kernel) ;  /* 0xffffff0402107950 */ /* 0x000fea0003c3ffff */
.L_x_17:
[----:B------:R-:W-:-:S00]  /*fbc0*/  BRA `(.L_x_17) ;  /* 0xfffffffc00fc7947 */ /* 0x000fc0000383ffff */
[----:B------:R-:W-:-:S00]  /*fbd0*/  NOP ;  /* 0x0000000000007918 */ /* 0x000fc00000000000 */
        /* <DEDUP_REMOVED lines=10> */
.L_x_20:


//--------------------- .nv.shared.matmul_kernel  --------------------------
	.section	.nv.shared.matmul_kernel,"aw",@nobits
	.sectionflags	@""
	.align	16
	.zero		1024


//--------------------- .nv.shared.reserved.0     --------------------------
	.section	.nv.shared.reserved.0,"aw",@nobits
	.align	8
	.weak		__nv_reservedSMEM_offset_0_alias
	.size		__nv_reservedSMEM_offset_0_alias, 0, 64
	.other		__nv_reservedSMEM_offset_0_alias,@"STO_CUDA_RESERVED_SHARED STV_DEFAULT"
__nv_reservedSMEM_offset_0_alias:
	.zero		0
.nv.shared.reserved.0:
	.zero		64
	.weak		__nv_reservedSMEM_allocation_phase
	.type		__nv_reservedSMEM_allocation_phase,@object
	.size		__nv_reservedSMEM_allocation_phase,(.L_0 - __nv_reservedSMEM_allocation_phase)
__nv_reservedSMEM_allocation_phase:
	.zero		1
.L_0:
	.zero		7
	.weak		__nv_reservedSMEM_devtool_atexit_pc
	.type		__nv_reservedSMEM_devtool_atexit_pc,@object
	.size		__nv_reservedSMEM_devtool_atexit_pc,(__nv_reservedSMEM_allocation_mask - __nv_reservedSMEM_devtool_atexit_pc)
__nv_reservedSMEM_devtool_atexit_pc:
	.zero		8
	.weak		__nv_reservedSMEM_allocation_mask
	.type		__nv_reservedSMEM_allocation_mask,@object
	.size		__nv_reservedSMEM_allocation_mask,(.L_2 - __nv_reservedSMEM_allocation_mask)
__nv_reservedSMEM_allocation_mask:
	.zero		4
.L_2:


//--------------------- .nv.constant0.matmul_kernel --------------------------
	.section	.nv.constant0.matmul_kernel,"a",@progbits
	.sectionflags	@""
	.align	4
.nv.constant0.matmul_kernel:
	.zero		976


//--------------------- SYMBOLS --------------------------

	.type		.nv.reservedSmem.offset0,@object
	.size		.nv.reservedSmem.offset0,0x4
	.type		.nv.reservedSmem.cap,@object
	.size		.nv.reservedSmem.cap,0x4
